	.headerflags	@"EF_CUDA_TEXMODE_UNIFIED EF_CUDA_64BIT_ADDRESS EF_CUDA_SM86 EF_CUDA_VIRTUAL_SM(EF_CUDA_SM86)"
	.elftype	@"ET_EXEC"


//--------------------- .nv.info                  --------------------------
	.section	.nv.info,"",@"SHT_CUDA_INFO"
	.align	4


	//----- nvinfo : EIATTR_REGCOUNT
	.align		4
        /*0000*/ 	.byte	0x04, 0x2f
        /*0002*/ 	.short	(.L_2 - .L_1)
	.align		4
.L_1:
        /*0004*/ 	.word	index@(triton_red_fused__to_copy_add_amax_amin_clamp_mul_native_layer_norm_reciprocal_1)
        /*0008*/ 	.word	0x00000028


	//----- nvinfo : EIATTR_MIN_STACK_SIZE
	.align		4
.L_2:
        /*000c*/ 	.byte	0x04, 0x12
        /*000e*/ 	.short	(.L_4 - .L_3)
	.align		4
.L_3:
        /*0010*/ 	.word	index@(triton_red_fused__to_copy_add_amax_amin_clamp_mul_native_layer_norm_reciprocal_1)
        /*0014*/ 	.word	0x00000000


	//----- nvinfo : EIATTR_FRAME_SIZE
	.align		4
.L_4:
        /*0018*/ 	.byte	0x04, 0x11
        /*001a*/ 	.short	(.L_6 - .L_5)
	.align		4
.L_5:
        /*001c*/ 	.word	index@(triton_red_fused__to_copy_add_amax_amin_clamp_mul_native_layer_norm_reciprocal_1)
        /*0020*/ 	.word	0x00000000


	//----- nvinfo : EIATTR_MIN_STACK_SIZE
	.align		4
.L_6:
        /*0024*/ 	.byte	0x04, 0x12
        /*0026*/ 	.short	(.L_8 - .L_7)
	.align		4
.L_7:
        /*0028*/ 	.word	index@(triton_red_fused__to_copy_add_amax_amin_clamp_mul_native_layer_norm_reciprocal_1)
        /*002c*/ 	.word	0x00000000
.L_8:


//--------------------- .nv.info.triton_red_fused__to_copy_add_amax_amin_clamp_mul_native_layer_norm_reciprocal_1 --------------------------
	.section	.nv.info.triton_red_fused__to_copy_add_amax_amin_clamp_mul_native_layer_norm_reciprocal_1,"",@"SHT_CUDA_INFO"
	.sectionflags	@""
	.align	4


	//----- nvinfo : EIATTR_CUDA_API_VERSION
	.align		4
        /*0000*/ 	.byte	0x04, 0x37
        /*0002*/ 	.short	(.L_10 - .L_9)
.L_9:
        /*0004*/ 	.word	0x0000007c


	//----- nvinfo : EIATTR_SW2861232_WAR
	.align		4
.L_10:
        /*0008*/ 	.byte	0x01, 0x35
	.zero		2


	//----- nvinfo : EIATTR_PARAM_CBANK
	.align		4
        /*000c*/ 	.byte	0x04, 0x0a
        /*000e*/ 	.short	(.L_12 - .L_11)
	.align		4
.L_11:
        /*0010*/ 	.word	index@(.nv.constant0.triton_red_fused__to_copy_add_amax_amin_clamp_mul_native_layer_norm_reciprocal_1)
        /*0014*/ 	.short	0x0160
        /*0016*/ 	.short	0x0078


	//----- nvinfo : EIATTR_CBANK_PARAM_SIZE
	.align		4
.L_12:
        /*0018*/ 	.byte	0x03, 0x19
        /*001a*/ 	.short	0x0078


	//----- nvinfo : EIATTR_KPARAM_INFO
	.align		4
        /*001c*/ 	.byte	0x04, 0x17
        /*001e*/ 	.short	(.L_14 - .L_13)
.L_13:
        /*0020*/ 	.word	0x00000000
        /*0024*/ 	.short	0x000f
        /*0026*/ 	.short	0x0070
        /*0028*/ 	.byte	0x00, 0xf4, 0x21, 0x00


	//----- nvinfo : EIATTR_KPARAM_INFO
	.align		4
.L_14:
        /*002c*/ 	.byte	0x04, 0x17
        /*002e*/ 	.short	(.L_16 - .L_15)
.L_15:
        /*0030*/ 	.word	0x00000000
        /*0034*/ 	.short	0x000e
        /*0036*/ 	.short	0x006c
        /*0038*/ 	.byte	0x00, 0xf0, 0x11, 0x00


	//----- nvinfo : EIATTR_KPARAM_INFO
	.align		4
.L_16:
        /*003c*/ 	.byte	0x04, 0x17
        /*003e*/ 	.short	(.L_18 - .L_17)
.L_17:
        /*0040*/ 	.word	0x00000000
        /*0044*/ 	.short	0x000d
        /*0046*/ 	.short	0x0068
        /*0048*/ 	.byte	0x00, 0xf0, 0x11, 0x00


	//----- nvinfo : EIATTR_KPARAM_INFO
	.align		4
.L_18:
        /*004c*/ 	.byte	0x04, 0x17
        /*004e*/ 	.short	(.L_20 - .L_19)
.L_19:
        /*0050*/ 	.word	0x00000000
        /*0054*/ 	.short	0x000c
        /*0056*/ 	.short	0x0060
        /*0058*/ 	.byte	0x00, 0xf4, 0x21, 0x00


	//----- nvinfo : EIATTR_KPARAM_INFO
	.align		4
.L_20:
        /*005c*/ 	.byte	0x04, 0x17
        /*005e*/ 	.short	(.L_22 - .L_21)
.L_21:
        /*0060*/ 	.word	0x00000000
        /*0064*/ 	.short	0x000b
        /*0066*/ 	.short	0x0058
        /*0068*/ 	.byte	0x00, 0xf4, 0x21, 0x00


	//----- nvinfo : EIATTR_KPARAM_INFO
	.align		4
.L_22:
        /*006c*/ 	.byte	0x04, 0x17
        /*006e*/ 	.short	(.L_24 - .L_23)
.L_23:
        /*0070*/ 	.word	0x00000000
        /*0074*/ 	.short	0x000a
        /*0076*/ 	.short	0x0050
        /*0078*/ 	.byte	0x00, 0xf4, 0x21, 0x00


	//----- nvinfo : EIATTR_KPARAM_INFO
	.align		4
.L_24:
        /*007c*/ 	.byte	0x04, 0x17
        /*007e*/ 	.short	(.L_26 - .L_25)
.L_25:
        /*0080*/ 	.word	0x00000000
        /*0084*/ 	.short	0x0009
        /*0086*/ 	.short	0x0048
        /*0088*/ 	.byte	0x00, 0xf4, 0x21, 0x00


	//----- nvinfo : EIATTR_KPARAM_INFO
	.align		4
.L_26:
        /*008c*/ 	.byte	0x04, 0x17
        /*008e*/ 	.short	(.L_28 - .L_27)
.L_27:
        /*0090*/ 	.word	0x00000000
        /*0094*/ 	.short	0x0008
        /*0096*/ 	.short	0x0040
        /*0098*/ 	.byte	0x00, 0xf4, 0x21, 0x00


	//----- nvinfo : EIATTR_KPARAM_INFO
	.align		4
.L_28:
        /*009c*/ 	.byte	0x04, 0x17
        /*009e*/ 	.short	(.L_30 - .L_29)
.L_29:
        /*00a0*/ 	.word	0x00000000
        /*00a4*/ 	.short	0x0007
        /*00a6*/ 	.short	0x0038
        /*00a8*/ 	.byte	0x00, 0xf4, 0x21, 0x00


	//----- nvinfo : EIATTR_KPARAM_INFO
	.align		4
.L_30:
        /*00ac*/ 	.byte	0x04, 0x17
        /*00ae*/ 	.short	(.L_32 - .L_31)
.L_31:
        /*00b0*/ 	.word	0x00000000
        /*00b4*/ 	.short	0x0006
        /*00b6*/ 	.short	0x0030
        /*00b8*/ 	.byte	0x00, 0xf4, 0x21, 0x00


	//----- nvinfo : EIATTR_KPARAM_INFO
	.align		4
.L_32:
        /*00bc*/ 	.byte	0x04, 0x17
        /*00be*/ 	.short	(.L_34 - .L_33)
.L_33:
        /*00c0*/ 	.word	0x00000000
        /*00c4*/ 	.short	0x0005
        /*00c6*/ 	.short	0x0028
        /*00c8*/ 	.byte	0x00, 0xf4, 0x21, 0x00


	//----- nvinfo : EIATTR_KPARAM_INFO
	.align		4
.L_34:
        /*00cc*/ 	.byte	0x04, 0x17
        /*00ce*/ 	.short	(.L_36 - .L_35)
.L_35:
        /*00d0*/ 	.word	0x00000000
        /*00d4*/ 	.short	0x0004
        /*00d6*/ 	.short	0x0020
        /*00d8*/ 	.byte	0x00, 0xf4, 0x21, 0x00


	//----- nvinfo : EIATTR_KPARAM_INFO
	.align		4
.L_36:
        /*00dc*/ 	.byte	0x04, 0x17
        /*00de*/ 	.short	(.L_38 - .L_37)
.L_37:
        /*00e0*/ 	.word	0x00000000
        /*00e4*/ 	.short	0x0003
        /*00e6*/ 	.short	0x0018
        /*00e8*/ 	.byte	0x00, 0xf4, 0x21, 0x00


	//----- nvinfo : EIATTR_KPARAM_INFO
	.align		4
.L_38:
        /*00ec*/ 	.byte	0x04, 0x17
        /*00ee*/ 	.short	(.L_40 - .L_39)
.L_39:
        /*00f0*/ 	.word	0x00000000
        /*00f4*/ 	.short	0x0002
        /*00f6*/ 	.short	0x0010
        /*00f8*/ 	.byte	0x00, 0xf4, 0x21, 0x00


	//----- nvinfo : EIATTR_KPARAM_INFO
	.align		4
.L_40:
        /*00fc*/ 	.byte	0x04, 0x17
        /*00fe*/ 	.short	(.L_42 - .L_41)
.L_41:
        /*0100*/ 	.word	0x00000000
        /*0104*/ 	.short	0x0001
        /*0106*/ 	.short	0x0008
        /*0108*/ 	.byte	0x00, 0xf4, 0x21, 0x00


	//----- nvinfo : EIATTR_KPARAM_INFO
	.align		4
.L_42:
        /*010c*/ 	.byte	0x04, 0x17
        /*010e*/ 	.short	(.L_44 - .L_43)
.L_43:
        /*0110*/ 	.word	0x00000000
        /*0114*/ 	.short	0x0000
        /*0116*/ 	.short	0x0000
        /*0118*/ 	.byte	0x00, 0xf4, 0x21, 0x00


	//----- nvinfo : EIATTR_MAXREG_COUNT
	.align		4
.L_44:
        /*011c*/ 	.byte	0x03, 0x1b
        /*011e*/ 	.short	0x00ff


	//----- nvinfo : EIATTR_COOP_GROUP_MASK_REGIDS
	.align		4
        /*0120*/ 	.byte	0x04, 0x29
        /*0122*/ 	.short	(.L_46 - .L_45)


	//   ....[0]....
.L_45:
        /*0124*/ 	.word	0xffffffff


	//   ....[1]....
        /*0128*/ 	.word	0xffffffff


	//   ....[2]....
        /*012c*/ 	.word	0xffffffff


	//   ....[3]....
        /*0130*/ 	.word	0xffffffff


	//   ....[4]....
        /*0134*/ 	.word	0xffffffff


	//   ....[5]....
        /*0138*/ 	.word	0xffffffff


	//   ....[6]....
        /*013c*/ 	.word	0xffffffff


	//   ....[7]....
        /*0140*/ 	.word	0xffffffff


	//   ....[8]....
        /*0144*/ 	.word	0xffffffff


	//   ....[9]....
        /*0148*/ 	.word	0xffffffff


	//   ....[10]....
        /*014c*/ 	.word	0xffffffff


	//   ....[11]....
        /*0150*/ 	.word	0xffffffff


	//   ....[12]....
        /*0154*/ 	.word	0xffffffff


	//   ....[13]....
        /*0158*/ 	.word	0xffffffff


	//   ....[14]....
        /*015c*/ 	.word	0xffffffff


	//   ....[15]....
        /*0160*/ 	.word	0xffffffff


	//   ....[16]....
        /*0164*/ 	.word	0xffffffff


	//   ....[17]....
        /*0168*/ 	.word	0xffffffff


	//   ....[18]....
        /*016c*/ 	.word	0xffffffff


	//   ....[19]....
        /*0170*/ 	.word	0xffffffff


	//   ....[20]....
        /*0174*/ 	.word	0xffffffff


	//   ....[21]....
        /*0178*/ 	.word	0xffffffff


	//   ....[22]....
        /*017c*/ 	.word	0xffffffff


	//   ....[23]....
        /*0180*/ 	.word	0xffffffff


	//   ....[24]....
        /*0184*/ 	.word	0xffffffff


	//   ....[25]....
        /*0188*/ 	.word	0xffffffff


	//   ....[26]....
        /*018c*/ 	.word	0xffffffff


	//   ....[27]....
        /*0190*/ 	.word	0xffffffff


	//   ....[28]....
        /*0194*/ 	.word	0xffffffff


	//   ....[29]....
        /*0198*/ 	.word	0xffffffff


	//   ....[30]....
        /*019c*/ 	.word	0xffffffff


	//   ....[31]....
        /*01a0*/ 	.word	0xffffffff


	//   ....[32]....
        /*01a4*/ 	.word	0xffffffff


	//   ....[33]....
        /*01a8*/ 	.word	0xffffffff


	//   ....[34]....
        /*01ac*/ 	.word	0xffffffff


	//----- nvinfo : EIATTR_COOP_GROUP_INSTR_OFFSETS
	.align		4
.L_46:
        /*01b0*/ 	.byte	0x04, 0x28
        /*01b2*/ 	.short	(.L_48 - .L_47)


	//   ....[0]....
.L_47:
        /*01b4*/ 	.word	0x00000a70


	//   ....[1]....
        /*01b8*/ 	.word	0x00000b10


	//   ....[2]....
        /*01bc*/ 	.word	0x00000c00


	//   ....[3]....
        /*01c0*/ 	.word	0x00000c50


	//   ....[4]....
        /*01c4*/ 	.word	0x00000d40


	//   ....[5]....
        /*01c8*/ 	.word	0x00000da0


	//   ....[6]....
        /*01cc*/ 	.word	0x00000e70


	//   ....[7]....
        /*01d0*/ 	.word	0x00000ef0


	//   ....[8]....
        /*01d4*/ 	.word	0x00000fb0


	//   ....[9]....
        /*01d8*/ 	.word	0x00001020


	//   ....[10]....
        /*01dc*/ 	.word	0x00001150


	//   ....[11]....
        /*01e0*/ 	.word	0x00001160


	//   ....[12]....
        /*01e4*/ 	.word	0x00001170


	//   ....[13]....
        /*01e8*/ 	.word	0x000011b0


	//   ....[14]....
        /*01ec*/ 	.word	0x000012d0


	//   ....[15]....
        /*01f0*/ 	.word	0x00001350


	//   ....[16]....
        /*01f4*/ 	.word	0x00001370


	//   ....[17]....
        /*01f8*/ 	.word	0x00001450


	//   ....[18]....
        /*01fc*/ 	.word	0x000014c0


	//   ....[19]....
        /*0200*/ 	.word	0x00002530


	//   ....[20]....
        /*0204*/ 	.word	0x00002570


	//   ....[21]....
        /*0208*/ 	.word	0x000026a0


	//   ....[22]....
        /*020c*/ 	.word	0x00002920


	//   ....[23]....
        /*0210*/ 	.word	0x00002990


	//   ....[24]....
        /*0214*/ 	.word	0x000029d0


	//   ....[25]....
        /*0218*/ 	.word	0x00002b10


	//   ....[26]....
        /*021c*/ 	.word	0x00002b60


	//   ....[27]....
        /*0220*/ 	.word	0x00002bb0


	//   ....[28]....
        /*0224*/ 	.word	0x00002bc0


	//   ....[29]....
        /*0228*/ 	.word	0x00002c20


	//   ....[30]....
        /*022c*/ 	.word	0x00002c40


	//   ....[31]....
        /*0230*/ 	.word	0x00002cd0


	//   ....[32]....
        /*0234*/ 	.word	0x00002d60


	//   ....[33]....
        /*0238*/ 	.word	0x00002db0


	//   ....[34]....
        /*023c*/ 	.word	0x00002df0


	//----- nvinfo : EIATTR_EXIT_INSTR_OFFSETS
	.align		4
.L_48:
        /*0240*/ 	.byte	0x04, 0x1c
        /*0242*/ 	.short	(.L_50 - .L_49)


	//   ....[0]....
.L_49:
        /*0244*/ 	.word	0x00003f30


	//   ....[1]....
        /*0248*/ 	.word	0x00003f50


	//----- nvinfo : EIATTR_REQNTID
	.align		4
.L_50:
        /*024c*/ 	.byte	0x04, 0x10
        /*024e*/ 	.short	(.L_52 - .L_51)
.L_51:
        /*0250*/ 	.word	0x00000100
        /*0254*/ 	.word	0x00000001
        /*0258*/ 	.word	0x00000001
.L_52:


//--------------------- .nv.callgraph             --------------------------
	.section	.nv.callgraph,"",@"SHT_CUDA_CALLGRAPH"
	.align	4
	.sectionentsize	8
	.align		4
        /*0000*/ 	.word	0x00000000
	.align		4
        /*0004*/ 	.word	0xffffffff
	.align		4
        /*0008*/ 	.word	0x00000000
	.align		4
        /*000c*/ 	.word	0xfffffffe
	.align		4
        /*0010*/ 	.word	0x00000000
	.align		4
        /*0014*/ 	.word	0xfffffffd
	.align		4
        /*0018*/ 	.word	0x00000000
	.align		4
        /*001c*/ 	.word	0xfffffffc


//--------------------- .nv.rel.action            --------------------------
	.section	.nv.rel.action,"",@"SHT_CUDA_RELOCINFO"
	.align	8
	.sectionentsize	8
        /*0000*/ 	.byte	0x73, 0x00, 0x00, 0x00, 0x00, 0x00, 0x00, 0x00, 0x00, 0x00, 0x00, 0x11, 0x25, 0x00, 0x05, 0x36


//--------------------- .nv.constant4             --------------------------
	.section	.nv.constant4,"a",@progbits
	.align	8
	.align		8
.nv.constant4:
        /*0000*/ 	.dword	_$_str


//--------------------- .nv.constant0.triton_red_fused__to_copy_add_amax_amin_clamp_mul_native_layer_norm_reciprocal_1 --------------------------
	.section	.nv.constant0.triton_red_fused__to_copy_add_amax_amin_clamp_mul_native_layer_norm_reciprocal_1,"a",@progbits
	.sectionflags	@""
	.align	4
.nv.constant0.triton_red_fused__to_copy_add_amax_amin_clamp_mul_native_layer_norm_reciprocal_1:
	.zero		472


//--------------------- .text.triton_red_fused__to_copy_add_amax_amin_clamp_mul_native_layer_norm_reciprocal_1 --------------------------
	.section	.text.triton_red_fused__to_copy_add_amax_amin_clamp_mul_native_layer_norm_reciprocal_1,"ax",@progbits
	.sectionflags	@"SHF_BARRIERS=1"
	.sectioninfo	@"SHI_REGISTERS=40"
	.align	128
        .global         triton_red_fused__to_copy_add_amax_amin_clamp_mul_native_layer_norm_reciprocal_1
        .type           triton_red_fused__to_copy_add_amax_amin_clamp_mul_native_layer_norm_reciprocal_1,@function
        .size           triton_red_fused__to_copy_add_amax_amin_clamp_mul_native_layer_norm_reciprocal_1,(.L_x_1 - triton_red_fused__to_copy_add_amax_amin_clamp_mul_native_layer_norm_reciprocal_1)
        .other          triton_red_fused__to_copy_add_amax_amin_clamp_mul_native_layer_norm_reciprocal_1,@"STO_CUDA_ENTRY STV_DEFAULT"
triton_red_fused__to_copy_add_amax_amin_clamp_mul_native_layer_norm_reciprocal_1:
.text.triton_red_fused__to_copy_add_amax_amin_clamp_mul_native_layer_norm_reciprocal_1:
[----:B------:R-:W-:Y:S02]  /*0000*/  IMAD.MOV.U32 R1, RZ, RZ, c[0x0][0x28] ;  /* 0x00000a00ff017624 */ /* 0x000fe400078e00ff */
[----:B------:R-:W0:Y:S01]  /*0010*/  S2UR UR18, SR_CTAID.X ;  /* 0x00000000001279c3 */ /* 0x000e220000002500 */
[----:B------:R-:W1:Y:S01]  /*0020*/  S2R R14, SR_TID.X ;  /* 0x00000000000e7919 */ /* 0x000e620000002100 */
[----:B------:R-:W-:Y:S01]  /*0030*/  IMAD.MOV.U32 R23, RZ, RZ, 0x2 ;  /* 0x00000002ff177424 */ /* 0x000fe200078e00ff */
[----:B------:R-:W-:Y:S01]  /*0040*/  CS2R R12, SRZ ;  /* 0x00000000000c7805 */ /* 0x000fe2000001ff00 */
[----:B------:R-:W-:Y:S01]  /*0050*/  ULDC.64 UR10, c[0x0][0x118] ;  /* 0x00004600000a7ab9 */ /* 0x000fe20000000a00 */
[----:B------:R-:W-:Y:S01]  /*0060*/  CS2R R10, SRZ ;  /* 0x00000000000a7805 */ /* 0x000fe2000001ff00 */
[----:B0-----:R-:W-:Y:S01]  /*0070*/  UISETP.GE.AND UP0, UPT, UR18, 0xe10, UPT ;  /* 0x00000e101200788c */ /* 0x001fe2000bf06270 */
[----:B-1----:R-:W-:Y:S02]  /*0080*/  IMAD.SHL.U32 R0, R14, 0x4, RZ ;  /* 0x000000040e007824 */ /* 0x002fe400078e00ff */
[----:B------:R-:W-:-:S03]  /*0090*/  IMAD.U32 R3, RZ, RZ, UR18 ;  /* 0x00000012ff037e24 */ /* 0x000fc6000f8e00ff */
[----:B------:R-:W-:Y:S02]  /*00a0*/  LOP3.LUT R0, R0, 0x3fc, RZ, 0xc0, !PT ;  /* 0x000003fc00007812 */ /* 0x000fe400078ec0ff */
[----:B------:R-:W-:Y:S02]  /*00b0*/  PLOP3.LUT P0, PT, PT, PT, UP0, 0x80, 0x0 ;  /* 0x000000000000781c */ /* 0x000fe40003f0f008 */
[----:B------:R-:W-:Y:S01]  /*00c0*/  PLOP3.LUT P1, PT, PT, PT, UP0, 0x80, 0x0 ;  /* 0x000000000000781c */ /* 0x000fe20003f2f008 */
[----:B------:R-:W-:-:S04]  /*00d0*/  IMAD R4, R3, 0xc00, R0 ;  /* 0x00000c0003047824 */ /* 0x000fc800078e0200 */
[C---:B------:R-:W-:Y:S01]  /*00e0*/  IMAD.WIDE R18, R4.reuse, R23, c[0x0][0x160] ;  /* 0x0000580004127625 */ /* 0x040fe200078e0217 */
[----:B------:R-:W-:-:S05]  /*00f0*/  IADD3 R3, R4, 0x400, RZ ;  /* 0x0000040004037810 */ /* 0x000fca0007ffe0ff */
[----:B------:R0:W2:Y:S01]  /*0100*/  @!P0 LDG.E.EL.64 R12, [R18.64] ;  /* 0x0000000a120c8981 */ /* 0x0000a2000c2e1b00 */
[----:B------:R-:W-:-:S05]  /*0110*/  IMAD.WIDE R30, R3, R23, c[0x0][0x160] ;  /* 0x00005800031e7625 */ /* 0x000fca00078e0217 */
[----:B------:R-:W3:Y:S01]  /*0120*/  @!P1 LDG.E.EL.64 R10, [R30.64] ;  /* 0x0000000a1e0a9981 */ /* 0x000ee2000c2e1b00 */
[----:B------:R-:W-:Y:S01]  /*0130*/  PLOP3.LUT P0, PT, PT, PT, UP0, 0x80, 0x0 ;  /* 0x000000000000781c */ /* 0x000fe20003f0f008 */
[----:B------:R-:W-:Y:S01]  /*0140*/  CS2R R8, SRZ ;  /* 0x0000000000087805 */ /* 0x000fe2000001ff00 */
[----:B------:R-:W-:-:S05]  /*0150*/  IADD3 R2, R4, 0x800, RZ ;  /* 0x0000080004027810 */ /* 0x000fca0007ffe0ff */
[----:B------:R-:W-:-:S06]  /*0160*/  IMAD.WIDE R20, R2, R23, c[0x0][0x160] ;  /* 0x0000580002147625 */ /* 0x000fcc00078e0217 */
[----:B------:R1:W4:Y:S01]  /*0170*/  @!P0 LDG.E.EL.64 R8, [R20.64] ;  /* 0x0000000a14088981 */ /* 0x000322000c2e1b00 */
[----:B0-----:R-:W-:Y:S01]  /*0180*/  IMAD.MOV.U32 R18, RZ, RZ, 0x40000000 ;  /* 0x40000000ff127424 */ /* 0x001fe200078e00ff */
[----:B------:R-:W-:Y:S02]  /*0190*/  PLOP3.LUT P0, PT, PT, PT, UP0, 0x40, 0x0 ;  /* 0x000000000000781c */ /* 0x000fe40003f0e808 */
[----:B------:R-:W-:Y:S02]  /*01a0*/  PLOP3.LUT P1, PT, PT, PT, UP0, 0x40, 0x0 ;  /* 0x000000000000781c */ /* 0x000fe40003f2e808 */
[----:B------:R-:W-:Y:S02]  /*01b0*/  FSEL R18, R18, 1, P0 ;  /* 0x3f80000012127808 */ /* 0x000fe40000000000 */
[----:B------:R-:W-:Y:S01]  /*01c0*/  PLOP3.LUT P0, PT, PT, PT, UP0, 0x40, 0x0 ;  /* 0x000000000000781c */ /* 0x000fe20003f0e808 */
[----:B-1----:R-:W-:Y:S01]  /*01d0*/  IMAD.MOV.U32 R20, RZ, RZ, 0x40400000 ;  /* 0x40400000ff147424 */ /* 0x002fe200078e00ff */
[----:B------:R-:W-:-:S02]  /*01e0*/  PLOP3.LUT P2, PT, PT, PT, UP0, 0x40, 0x0 ;  /* 0x000000000000781c */ /* 0x000fc40003f4e808 */
[----:B------:R-:W0:Y:S01]  /*01f0*/  MUFU.RCP R18, R18 ;  /* 0x0000001200127308 */ /* 0x000e220000001000 */
[----:B------:R-:W-:Y:S02]  /*0200*/  PLOP3.LUT P4, PT, PT, PT, UP0, 0x40, 0x0 ;  /* 0x000000000000781c */ /* 0x000fe40003f8e808 */
[----:B------:R-:W-:Y:S02]  /*0210*/  PLOP3.LUT P3, PT, PT, PT, UP0, 0x40, 0x0 ;  /* 0x000000000000781c */ /* 0x000fe40003f6e808 */
[C---:B--2---:R-:W-:Y:S01]  /*0220*/  PRMT R0, R12.reuse, 0x7632, R0 ;  /* 0x000076320c007816 */ /* 0x044fe20000000000 */
[----:B------:R-:W-:-:S04]  /*0230*/  IMAD.U32 R12, R12, 0x10000, RZ ;  /* 0x000100000c0c7824 */ /* 0x000fc800078e00ff */
[----:B------:R-:W-:Y:S01]  /*0240*/  IMAD.U32 R0, R0, 0x10000, RZ ;  /* 0x0001000000007824 */ /* 0x000fe200078e00ff */
[C---:B---3--:R-:W-:Y:S01]  /*0250*/  PRMT R5, R10.reuse, 0x7632, R5 ;  /* 0x000076320a057816 */ /* 0x048fe20000000005 */
[----:B------:R-:W-:Y:S01]  /*0260*/  IMAD.U32 R10, R10, 0x10000, RZ ;  /* 0x000100000a0a7824 */ /* 0x000fe200078e00ff */
[----:B------:R-:W-:Y:S02]  /*0270*/  FSEL R19, R12, RZ, P0 ;  /* 0x000000ff0c137208 */ /* 0x000fe40000000000 */
[----:B------:R-:W-:Y:S01]  /*0280*/  FSEL R21, R0, RZ, P1 ;  /* 0x000000ff00157208 */ /* 0x000fe20000800000 */
[----:B------:R-:W-:Y:S01]  /*0290*/  IMAD.U32 R25, R5, 0x10000, RZ ;  /* 0x0001000005197824 */ /* 0x000fe200078e00ff */
[----:B------:R-:W-:Y:S01]  /*02a0*/  PLOP3.LUT P0, PT, PT, PT, UP0, 0x40, 0x0 ;  /* 0x000000000000781c */ /* 0x000fe20003f0e808 */
[----:B------:R-:W-:Y:S01]  /*02b0*/  FADD R0, -R19, R10 ;  /* 0x0000000a13007221 */ /* 0x000fe20000000100 */
[----:B------:R-:W-:Y:S01]  /*02c0*/  PLOP3.LUT P1, PT, PT, PT, UP0, 0x40, 0x0 ;  /* 0x000000000000781c */ /* 0x000fe20003f2e808 */
[----:B------:R-:W-:Y:S01]  /*02d0*/  FADD R5, -R21, R25 ;  /* 0x0000001915057221 */ /* 0x000fe20000000100 */
[----:B------:R-:W-:Y:S01]  /*02e0*/  FSEL R20, R20, 1, P0 ;  /* 0x3f80000014147808 */ /* 0x000fe20000000000 */
[----:B0-----:R-:W-:Y:S01]  /*02f0*/  FFMA R19, R0, R18, R19 ;  /* 0x0000001200137223 */ /* 0x001fe20000000013 */
[----:B------:R-:W-:Y:S01]  /*0300*/  FSEL R12, RZ, 6, !P2 ;  /* 0x40c00000ff0c7808 */ /* 0x000fe20005000000 */
[----:B------:R-:W-:Y:S01]  /*0310*/  FFMA R22, R18, R5, R21 ;  /* 0x0000000512167223 */ /* 0x000fe20000000015 */
[----:B------:R-:W-:Y:S01]  /*0320*/  PLOP3.LUT P0, PT, PT, PT, UP0, 0x40, 0x0 ;  /* 0x000000000000781c */ /* 0x000fe20003f0e808 */
[----:B------:R-:W-:Y:S01]  /*0330*/  FADD R21, R10, -R19 ;  /* 0x800000130a157221 */ /* 0x000fe20000000000 */
[----:B------:R-:W-:Y:S01]  /*0340*/  FSEL R24, R19, RZ, P1 ;  /* 0x000000ff13187208 */ /* 0x000fe20000800000 */
[----:B------:R-:W-:Y:S01]  /*0350*/  FADD R10, R25, -R22 ;  /* 0x80000016190a7221 */ /* 0x000fe20000000000 */
[----:B------:R-:W-:Y:S01]  /*0360*/  FMUL R25, R12, 16777216 ;  /* 0x4b8000000c197820 */ /* 0x000fe20000400000 */
[----:B------:R-:W-:Y:S01]  /*0370*/  FFMA R0, R0, R21, RZ ;  /* 0x0000001500007223 */ /* 0x000fe200000000ff */
[----:B------:R-:W-:Y:S01]  /*0380*/  FSETP.GEU.AND P1, PT, R12, 1.175494350822287508e-38, PT ;  /* 0x008000000c00780b */ /* 0x000fe20003f2e000 */
[----:B------:R-:W0:Y:S01]  /*0390*/  MUFU.RCP R21, R20 ;  /* 0x0000001400157308 */ /* 0x000e220000001000 */
[----:B------:R-:W-:Y:S01]  /*03a0*/  FFMA R27, R5, R10, RZ ;  /* 0x0000000a051b7223 */ /* 0x000fe200000000ff */
[C---:B----4-:R-:W-:Y:S01]  /*03b0*/  IMAD.U32 R5, R8.reuse, 0x10000, RZ ;  /* 0x0001000008057824 */ /* 0x050fe200078e00ff */
[----:B------:R-:W-:-:S02]  /*03c0*/  PRMT R8, R8, 0x7632, R8 ;  /* 0x0000763208087816 */ /* 0x000fc40000000008 */
[----:B------:R-:W-:Y:S01]  /*03d0*/  FSEL R32, R22, RZ, P0 ;  /* 0x000000ff16207208 */ /* 0x000fe20000000000 */
[----:B------:R-:W-:Y:S01]  /*03e0*/  FADD R29, -R24, R5 ;  /* 0x00000005181d7221 */ /* 0x000fe20000000100 */
[----:B------:R-:W-:Y:S02]  /*03f0*/  FSEL R22, RZ, 12, !P4 ;  /* 0x41400000ff167808 */ /* 0x000fe40006000000 */
[----:B------:R-:W-:Y:S02]  /*0400*/  FSEL R10, RZ, 9, !P3 ;  /* 0x41100000ff0a7808 */ /* 0x000fe40005800000 */
[----:B------:R-:W-:Y:S02]  /*0410*/  PLOP3.LUT P2, PT, PT, PT, UP0, 0x40, 0x0 ;  /* 0x000000000000781c */ /* 0x000fe40003f4e808 */
[----:B------:R-:W-:Y:S01]  /*0420*/  FSEL R25, R25, R12, !P1 ;  /* 0x0000000c19197208 */ /* 0x000fe20004800000 */
[----:B------:R-:W-:Y:S01]  /*0430*/  FMUL R33, R10, 16777216 ;  /* 0x4b8000000a217820 */ /* 0x000fe20000400000 */
[----:B------:R-:W-:Y:S01]  /*0440*/  FSEL R19, RZ, 3, !P2 ;  /* 0x40400000ff137808 */ /* 0x000fe20005000000 */
[----:B0-----:R-:W-:Y:S01]  /*0450*/  FFMA R20, R29, R21, R24 ;  /* 0x000000151d147223 */ /* 0x001fe20000000018 */
[----:B------:R-:W-:-:S02]  /*0460*/  FSETP.GEU.AND P0, PT, R22, 1.175494350822287508e-38, PT ;  /* 0x008000001600780b */ /* 0x000fc40003f0e000 */
[----:B------:R-:W-:Y:S01]  /*0470*/  FSETP.GEU.AND P2, PT, R10, 1.175494350822287508e-38, PT ;  /* 0x008000000a00780b */ /* 0x000fe20003f4e000 */
[----:B------:R-:W-:Y:S01]  /*0480*/  FADD R24, R5, -R20 ;  /* 0x8000001405187221 */ /* 0x000fe20000000000 */
[----:B------:R-:W-:Y:S01]  /*0490*/  IMAD.U32 R5, R8, 0x10000, RZ ;  /* 0x0001000008057824 */ /* 0x000fe200078e00ff */
[----:B------:R-:W0:Y:S01]  /*04a0*/  MUFU.RCP R25, R25 ;  /* 0x0000001900197308 */ /* 0x000e220000001000 */
[----:B------:R-:W-:Y:S01]  /*04b0*/  FMUL R28, R19, 16777216 ;  /* 0x4b800000131c7820 */ /* 0x000fe20000400000 */
[----:B------:R-:W-:Y:S01]  /*04c0*/  FFMA R8, R29, R24, R0 ;  /* 0x000000181d087223 */ /* 0x000fe20000000000 */
[----:B------:R-:W-:Y:S01]  /*04d0*/  FADD R26, -R32, R5 ;  /* 0x00000005201a7221 */ /* 0x000fe20000000100 */
[----:B------:R-:W-:Y:S01]  /*04e0*/  FMUL R29, R22, 16777216 ;  /* 0x4b800000161d7820 */ /* 0x000fe20000400000 */
[----:B------:R-:W-:Y:S02]  /*04f0*/  FSEL R0, R33, R10, !P2 ;  /* 0x0000000a21007208 */ /* 0x000fe40005000000 */
[----:B------:R-:W-:Y:S01]  /*0500*/  FFMA R24, R21, R26, R32 ;  /* 0x0000001a15187223 */ /* 0x000fe20000000020 */
[----:B------:R-:W-:-:S02]  /*0510*/  FSEL R32, R28, R19, !P1 ;  /* 0x000000131c207208 */ /* 0x000fc40004800000 */
[----:B------:R-:W-:Y:S01]  /*0520*/  FSEL R34, R29, R22, !P0 ;  /* 0x000000161d227208 */ /* 0x000fe20004000000 */
[----:B------:R-:W-:Y:S01]  /*0530*/  FADD R29, R5, -R24 ;  /* 0x80000018051d7221 */ /* 0x000fe20000000000 */
[----:B------:R-:W1:Y:S01]  /*0540*/  MUFU.RCP R0, R0 ;  /* 0x0000000000007308 */ /* 0x000e620000001000 */
[----:B------:R-:W-:Y:S02]  /*0550*/  PLOP3.LUT P1, PT, PT, PT, UP0, 0x40, 0x0 ;  /* 0x000000000000781c */ /* 0x000fe40003f2e808 */
[----:B------:R-:W-:Y:S01]  /*0560*/  FFMA R27, R26, R29, R27 ;  /* 0x0000001d1a1b7223 */ /* 0x000fe2000000001b */
[C---:B------:R-:W-:Y:S01]  /*0570*/  PRMT R29, R13.reuse, 0x7632, R29 ;  /* 0x000076320d1d7816 */ /* 0x040fe2000000001d */
[----:B------:R-:W-:Y:S01]  /*0580*/  IMAD.U32 R13, R13, 0x10000, RZ ;  /* 0x000100000d0d7824 */ /* 0x000fe200078e00ff */
[----:B0-----:R-:W-:Y:S01]  /*0590*/  FMUL R25, R25, R32 ;  /* 0x0000002019197220 */ /* 0x001fe20000400000 */
[----:B------:R-:W-:Y:S01]  /*05a0*/  IMAD.U32 R26, R11, 0x10000, RZ ;  /* 0x000100000b1a7824 */ /* 0x000fe200078e00ff */
[----:B------:R-:W0:Y:S01]  /*05b0*/  MUFU.RCP R5, R34 ;  /* 0x0000002200057308 */ /* 0x000e220000001000 */
[----:B------:R-:W-:Y:S01]  /*05c0*/  IMAD.U32 R33, R29, 0x10000, RZ ;  /* 0x000100001d217824 */ /* 0x000fe200078e00ff */
[----:B------:R-:W-:Y:S01]  /*05d0*/  PRMT R11, R11, 0x7632, R11 ;  /* 0x000076320b0b7816 */ /* 0x000fe2000000000b */
[----:B------:R-:W-:Y:S01]  /*05e0*/  FADD R8, R8, R27 ;  /* 0x0000001b08087221 */ /* 0x000fe20000000000 */
[----:B------:R-:W-:-:S02]  /*05f0*/  PLOP3.LUT P3, PT, PT, PT, UP0, 0x40, 0x0 ;  /* 0x000000000000781c */ /* 0x000fc40003f6e808 */
[CC--:B------:R-:W-:Y:S02]  /*0600*/  FSEL R32, R28.reuse, R19.reuse, !P0 ;  /* 0x000000131c207208 */ /* 0x0c0fe40004000000 */
[----:B------:R-:W-:Y:S02]  /*0610*/  FSEL R29, R13, RZ, P1 ;  /* 0x000000ff0d1d7208 */ /* 0x000fe40000800000 */
[----:B------:R-:W-:Y:S01]  /*0620*/  FSEL R35, R28, R19, !P2 ;  /* 0x000000131c237208 */ /* 0x000fe20005000000 */
[----:B------:R-:W-:Y:S01]  /*0630*/  IMAD.U32 R28, R11, 0x10000, RZ ;  /* 0x000100000b1c7824 */ /* 0x000fe200078e00ff */
[----:B------:R-:W-:Y:S02]  /*0640*/  FSEL R33, R33, RZ, P3 ;  /* 0x000000ff21217208 */ /* 0x000fe40001800000 */
[----:B------:R-:W-:Y:S01]  /*0650*/  PLOP3.LUT P0, PT, PT, PT, UP0, 0x40, 0x0 ;  /* 0x000000000000781c */ /* 0x000fe20003f0e808 */
[----:B-1----:R-:W-:Y:S01]  /*0660*/  FMUL R11, R0, R35 ;  /* 0x00000023000b7220 */ /* 0x002fe20000400000 */
[----:B0-----:R-:W-:Y:S01]  /*0670*/  FMUL R13, R5, R32 ;  /* 0x00000020050d7220 */ /* 0x001fe20000400000 */
[----:B------:R-:W-:Y:S01]  /*0680*/  FADD R5, -R29, R26 ;  /* 0x0000001a1d057221 */ /* 0x000fe20000000100 */
[----:B------:R-:W-:Y:S01]  /*0690*/  FADD R0, -R33, R28 ;  /* 0x0000001c21007221 */ /* 0x000fe20000000100 */
[----:B------:R-:W-:-:S02]  /*06a0*/  PLOP3.LUT P1, PT, PT, PT, UP0, 0x40, 0x0 ;  /* 0x000000000000781c */ /* 0x000fc40003f2e808 */
[C---:B------:R-:W-:Y:S01]  /*06b0*/  FFMA R29, R18.reuse, R5, R29 ;  /* 0x00000005121d7223 */ /* 0x040fe2000000001d */
[----:B------:R-:W-:Y:S01]  /*06c0*/  FFMA R33, R18, R0, R33 ;  /* 0x0000000012217223 */ /* 0x000fe20000000021 */
[C---:B------:R-:W-:Y:S01]  /*06d0*/  PRMT R18, R9.reuse, 0x7632, R18 ;  /* 0x0000763209127816 */ /* 0x040fe20000000012 */
[----:B------:R-:W-:Y:S01]  /*06e0*/  IMAD.U32 R9, R9, 0x10000, RZ ;  /* 0x0001000009097824 */ /* 0x000fe200078e00ff */
[----:B------:R-:W-:Y:S01]  /*06f0*/  FADD R32, R26, -R29 ;  /* 0x8000001d1a207221 */ /* 0x000fe20000000000 */
[----:B------:R-:W-:Y:S01]  /*0700*/  FSEL R26, R29, RZ, P0 ;  /* 0x000000ff1d1a7208 */ /* 0x000fe20000000000 */
[----:B------:R-:W-:Y:S01]  /*0710*/  FADD R29, R28, -R33 ;  /* 0x800000211c1d7221 */ /* 0x000fe20000000000 */
[----:B------:R-:W-:Y:S01]  /*0720*/  FSEL R34, R33, RZ, P1 ;  /* 0x000000ff21227208 */ /* 0x000fe20000800000 */
[----:B------:R-:W-:Y:S01]  /*0730*/  IMAD.U32 R18, R18, 0x10000, RZ ;  /* 0x0001000012127824 */ /* 0x000fe200078e00ff */
[----:B------:R-:W-:Y:S01]  /*0740*/  PLOP3.LUT P1, PT, PT, PT, UP0, 0x40, 0x0 ;  /* 0x000000000000781c */ /* 0x000fe20003f2e808 */
[----:B------:R-:W-:Y:S01]  /*0750*/  FADD R28, -R26, R9 ;  /* 0x000000091a1c7221 */ /* 0x000fe20000000100 */
[----:B------:R-:W-:Y:S01]  /*0760*/  PLOP3.LUT P2, PT, PT, PT, UP0, 0x40, 0x0 ;  /* 0x000000000000781c */ /* 0x000fe20003f4e808 */
[----:B------:R-:W-:Y:S01]  /*0770*/  FFMA R0, R0, R29, RZ ;  /* 0x0000001d00007223 */ /* 0x000fe200000000ff */
[----:B------:R-:W-:Y:S01]  /*0780*/  FADD R29, -R34, R18 ;  /* 0x00000012221d7221 */ /* 0x000fe20000000100 */
[----:B------:R-:W-:Y:S01]  /*0790*/  FFMA R26, R21, R28, R26 ;  /* 0x0000001c151a7223 */ /* 0x000fe2000000001a */
[----:B------:R-:W-:Y:S01]  /*07a0*/  FSEL R20, R20, RZ, P1 ;  /* 0x000000ff14147208 */ /* 0x000fe20000800000 */
[----:B------:R-:W-:Y:S01]  /*07b0*/  FFMA R5, R5, R32, RZ ;  /* 0x0000002005057223 */ /* 0x000fe200000000ff */
[----:B------:R-:W-:Y:S01]  /*07c0*/  FSEL R33, R24, RZ, P2 ;  /* 0x000000ff18217208 */ /* 0x000fe20001000000 */
[----:B------:R-:W-:Y:S01]  /*07d0*/  FFMA R21, R21, R29, R34 ;  /* 0x0000001d15157223 */ /* 0x000fe20000000022 */
[----:B------:R-:W-:Y:S01]  /*07e0*/  FADD R9, R9, -R26 ;  /* 0x8000001a09097221 */ /* 0x000fe20000000000 */
[----:B------:R-:W-:-:S02]  /*07f0*/  PLOP3.LUT P1, PT, PT, PT, UP0, 0x40, 0x0 ;  /* 0x000000000000781c */ /* 0x000fc40003f2e808 */
[----:B------:R-:W-:Y:S01]  /*0800*/  FADD R33, -R20, R33 ;  /* 0x0000002114217221 */ /* 0x000fe20000000100 */
[----:B------:R-:W-:Y:S01]  /*0810*/  FSETP.NEU.AND P0, PT, R12, RZ, PT ;  /* 0x000000ff0c00720b */ /* 0x000fe20003f0d000 */
[----:B------:R-:W-:Y:S01]  /*0820*/  FADD R18, R18, -R21 ;  /* 0x8000001512127221 */ /* 0x000fe20000000000 */
[----:B------:R-:W-:Y:S01]  /*0830*/  FFMA R5, R28, R9, R5 ;  /* 0x000000091c057223 */ /* 0x000fe20000000005 */
[----:B------:R-:W-:Y:S01]  /*0840*/  PLOP3.LUT P2, PT, PT, PT, UP0, 0x40, 0x0 ;  /* 0x000000000000781c */ /* 0x000fe20003f4e808 */
[----:B------:R-:W-:Y:S01]  /*0850*/  FMUL R24, R33, R33 ;  /* 0x0000002121187220 */ /* 0x000fe20000400000 */
[----:B------:R-:W-:Y:S01]  /*0860*/  FSEL R26, R26, RZ, P1 ;  /* 0x000000ff1a1a7208 */ /* 0x000fe20000800000 */
[----:B------:R-:W-:Y:S01]  /*0870*/  FFMA R0, R29, R18, R0 ;  /* 0x000000121d007223 */ /* 0x000fe20000000000 */
[----:B------:R-:W-:Y:S01]  /*0880*/  PLOP3.LUT P1, PT, PT, PT, UP0, 0x40, 0x0 ;  /* 0x000000000000781c */ /* 0x000fe20003f2e808 */
[----:B------:R-:W-:Y:S01]  /*0890*/  FMUL R24, R19, R24 ;  /* 0x0000001813187220 */ /* 0x000fe20000400000 */
[----:B------:R-:W-:Y:S01]  /*08a0*/  FSEL R25, R25, RZ, P0 ;  /* 0x000000ff19197208 */ /* 0x000fe20000000000 */
[----:B------:R-:W-:Y:S01]  /*08b0*/  IMAD.MOV.U32 R29, RZ, RZ, 0x8 ;  /* 0x00000008ff1d7424 */ /* 0x000fe200078e00ff */
[----:B------:R-:W-:-:S02]  /*08c0*/  FSEL R18, R8, RZ, P2 ;  /* 0x000000ff08127208 */ /* 0x000fc40001000000 */
[----:B------:R-:W-:Y:S01]  /*08d0*/  FSETP.NEU.AND P0, PT, R10, RZ, PT ;  /* 0x000000ff0a00720b */ /* 0x000fe20003f0d000 */
[----:B------:R-:W-:Y:S01]  /*08e0*/  FFMA R20, R33, R25, R20 ;  /* 0x0000001921147223 */ /* 0x000fe20000000014 */
[----:B------:R-:W-:Y:S01]  /*08f0*/  FSEL R8, R5, RZ, P1 ;  /* 0x000000ff05087208 */ /* 0x000fe20000800000 */
[----:B------:R-:W-:Y:S01]  /*0900*/  FADD R5, R22, R22 ;  /* 0x0000001616057221 */ /* 0x000fe20000000000 */
[----:B------:R-:W-:Y:S01]  /*0910*/  FSEL R11, R11, RZ, P0 ;  /* 0x000000ff0b0b7208 */ /* 0x000fe20000000000 */
[----:B------:R-:W-:Y:S01]  /*0920*/  FFMA R25, R25, R24, R18 ;  /* 0x0000001819197223 */ /* 0x000fe20000000012 */
[----:B------:R-:W-:Y:S01]  /*0930*/  PLOP3.LUT P0, PT, PT, PT, UP0, 0x40, 0x0 ;  /* 0x000000000000781c */ /* 0x000fe20003f0e808 */
[--C-:B------:R-:W-:Y:S01]  /*0940*/  FADD R9, R26, -R20.reuse ;  /* 0x800000141a097221 */ /* 0x100fe20000000000 */
[C---:B------:R-:W-:Y:S01]  /*0950*/  FSETP.GEU.AND P2, PT, |R5|.reuse, 1.175494350822287508e-38, PT ;  /* 0x008000000500780b */ /* 0x040fe20003f4e200 */
[----:B------:R-:W-:Y:S01]  /*0960*/  FADD R18, R8, R25 ;  /* 0x0000001908127221 */ /* 0x000fe20000000000 */
[----:B------:R-:W-:Y:S01]  /*0970*/  FSETP.NEU.AND P1, PT, R22, RZ, PT ;  /* 0x000000ff1600720b */ /* 0x000fe20003f2d000 */
[----:B------:R-:W-:Y:S01]  /*0980*/  FMUL R8, R5, 0.25 ;  /* 0x3e80000005087820 */ /* 0x000fe20000400000 */
[----:B------:R-:W-:Y:S01]  /*0990*/  FSEL R21, R21, RZ, P0 ;  /* 0x000000ff15157208 */ /* 0x000fe20000000000 */
[----:B------:R-:W-:Y:S01]  /*09a0*/  FFMA R20, R9, R11, R20 ;  /* 0x0000000b09147223 */ /* 0x000fe20000000014 */
[----:B------:R-:W-:Y:S01]  /*09b0*/  FSETP.GT.AND P0, PT, |R5|, 8.50705917302346158658e+37, PT ;  /* 0x7e8000000500780b */ /* 0x000fe20003f04200 */
[----:B------:R-:W-:Y:S01]  /*09c0*/  FMUL R19, R9, R9 ;  /* 0x0000000909137220 */ /* 0x000fe20000400000 */
[----:B------:R-:W-:Y:S01]  /*09d0*/  FSEL R13, R13, RZ, P1 ;  /* 0x000000ff0d0d7208 */ /* 0x000fe20000800000 */
[--C-:B------:R-:W-:Y:S01]  /*09e0*/  FADD R21, R21, -R20.reuse ;  /* 0x8000001415157221 */ /* 0x100fe20000000000 */
[----:B------:R-:W-:Y:S01]  /*09f0*/  PLOP3.LUT P3, PT, PT, PT, UP0, 0x40, 0x0 ;  /* 0x000000000000781c */ /* 0x000fe20003f6e808 */
[----:B------:R-:W-:Y:S01]  /*0a00*/  FMUL R19, R12, R19 ;  /* 0x000000130c137220 */ /* 0x000fe20000400000 */
[----:B------:R-:W-:Y:S01]  /*0a10*/  FSEL R9, R8, R5, P0 ;  /* 0x0000000508097208 */ /* 0x000fe20000000000 */
[----:B------:R-:W-:Y:S01]  /*0a20*/  FFMA R20, R21, R13, R20 ;  /* 0x0000000d15147223 */ /* 0x000fe20000000014 */
[----:B------:R-:W-:Y:S01]  /*0a30*/  FSEL R0, R0, RZ, P3 ;  /* 0x000000ff00007208 */ /* 0x000fe20001800000 */
[----:B------:R-:W-:Y:S01]  /*0a40*/  FFMA R19, R11, R19, R18 ;  /* 0x000000130b137223 */ /* 0x000fe20000000012 */
[----:B------:R-:W-:Y:S01]  /*0a50*/  FMUL R21, R21, R21 ;  /* 0x0000001515157220 */ /* 0x000fe20000400000 */
[----:B------:R-:W-:Y:S01]  /*0a60*/  @!P2 FMUL R9, R9, 16777216 ;  /* 0x4b8000000909a820 */ /* 0x000fe20000400000 */
[----:B------:R-:W0:Y:S01]  /*0a70*/  SHFL.BFLY PT, R11, R20, 0x10, 0x1f ;  /* 0x0e001f00140b7f89 */ /* 0x000e2200000e0000 */
[----:B------:R-:W-:Y:S01]  /*0a80*/  FADD R0, R0, R19 ;  /* 0x0000001300007221 */ /* 0x000fe20000000000 */
[----:B------:R-:W-:Y:S01]  /*0a90*/  FMUL R21, R10, R21 ;  /* 0x000000150a157220 */ /* 0x000fe20000400000 */
[----:B------:R-:W-:Y:S01]  /*0aa0*/  FMUL R19, R22, 0.25 ;  /* 0x3e80000016137820 */ /* 0x000fe20000400000 */
[----:B------:R-:W-:Y:S01]  /*0ab0*/  FSETP.NEU.AND P1, PT, R5, RZ, PT ;  /* 0x000000ff0500720b */ /* 0x000fe20003f2d000 */
[----:B------:R-:W1:Y:S01]  /*0ac0*/  MUFU.RCP R9, R9 ;  /* 0x0000000900097308 */ /* 0x000e620000001000 */
[----:B------:R-:W-:Y:S01]  /*0ad0*/  FFMA R21, R13, R21, R0 ;  /* 0x000000150d157223 */ /* 0x000fe20000000000 */
[----:B------:R-:W-:Y:S01]  /*0ae0*/  FADD R0, R5, R5 ;  /* 0x0000000505007221 */ /* 0x000fe20000000000 */
[----:B------:R-:W-:Y:S01]  /*0af0*/  FSEL R12, R19, R22, P0 ;  /* 0x00000016130c7208 */ /* 0x000fe20000000000 */
[----:B------:R-:W-:-:S02]  /*0b00*/  IMAD.MOV.U32 R33, RZ, RZ, 0x10 ;  /* 0x00000010ff217424 */ /* 0x000fc400078e00ff */
[----:B------:R-:W2:Y:S01]  /*0b10*/  SHFL.BFLY PT, R10, R21, 0x10, 0x1f ;  /* 0x0e001f00150a7f89 */ /* 0x000ea200000e0000 */
[----:B------:R-:W-:Y:S01]  /*0b20*/  FSETP.GT.AND P0, PT, |R0|, 8.50705917302346158658e+37, PT ;  /* 0x7e8000000000780b */ /* 0x000fe20003f04200 */
[----:B------:R-:W-:Y:S01]  /*0b30*/  @!P2 FMUL R12, R12, 16777216 ;  /* 0x4b8000000c0ca820 */ /* 0x000fe20000400000 */
[----:B------:R-:W-:-:S03]  /*0b40*/  FSETP.GEU.AND P2, PT, |R0|, 1.175494350822287508e-38, PT ;  /* 0x008000000000780b */ /* 0x000fc60003f4e200 */
[----:B-1----:R-:W-:Y:S01]  /*0b50*/  FMUL R12, R9, R12 ;  /* 0x0000000c090c7220 */ /* 0x002fe20000400000 */
[----:B------:R-:W-:Y:S01]  /*0b60*/  FMUL R9, R0, 0.25 ;  /* 0x3e80000000097820 */ /* 0x000fe20000400000 */
[----:B0-----:R-:W-:-:S03]  /*0b70*/  FADD R11, -R20, R11 ;  /* 0x0000000b140b7221 */ /* 0x001fc60000000100 */
[----:B------:R-:W-:Y:S02]  /*0b80*/  FSEL R12, R12, RZ, P1 ;  /* 0x000000ff0c0c7208 */ /* 0x000fe40000800000 */
[----:B------:R-:W-:Y:S02]  /*0b90*/  FSEL R18, R9, R0, P0 ;  /* 0x0000000009127208 */ /* 0x000fe40000000000 */
[----:B------:R-:W-:Y:S01]  /*0ba0*/  FSETP.NEU.AND P1, PT, R0, RZ, PT ;  /* 0x000000ff0000720b */ /* 0x000fe20003f2d000 */
[C---:B------:R-:W-:Y:S01]  /*0bb0*/  FFMA R20, R11.reuse, R12, R20 ;  /* 0x0000000c0b147223 */ /* 0x040fe20000000014 */
[----:B------:R-:W-:Y:S01]  /*0bc0*/  FMUL R11, R11, R11 ;  /* 0x0000000b0b0b7220 */ /* 0x000fe20000400000 */
[----:B------:R-:W-:Y:S01]  /*0bd0*/  @!P2 FMUL R18, R18, 16777216 ;  /* 0x4b8000001212a820 */ /* 0x000fe20000400000 */
[----:B--2---:R-:W-:Y:S02]  /*0be0*/  FADD R21, R21, R10 ;  /* 0x0000000a15157221 */ /* 0x004fe40000000000 */
[----:B------:R-:W-:Y:S01]  /*0bf0*/  FMUL R11, R22, R11 ;  /* 0x0000000b160b7220 */ /* 0x000fe20000400000 */
[----:B------:R-:W0:Y:S02]  /*0c00*/  SHFL.BFLY PT, R13, R20, 0x8, 0x1f ;  /* 0x0d001f00140d7f89 */ /* 0x000e2400000e0000 */
[----:B------:R-:W1:Y:S01]  /*0c10*/  MUFU.RCP R18, R18 ;  /* 0x0000001200127308 */ /* 0x000e620000001000 */
[----:B------:R-:W-:Y:S01]  /*0c20*/  FFMA R21, R12, R11, R21 ;  /* 0x0000000b0c157223 */ /* 0x000fe20000000015 */
[----:B------:R-:W-:Y:S01]  /*0c30*/  FSEL R11, R8, R5, P0 ;  /* 0x00000005080b7208 */ /* 0x000fe20000000000 */
[----:B------:R-:W-:-:S03]  /*0c40*/  FADD R8, R0, R0 ;  /* 0x0000000000087221 */ /* 0x000fc60000000000 */
[----:B------:R-:W2:Y:S01]  /*0c50*/  SHFL.BFLY PT, R12, R21, 0x8, 0x1f ;  /* 0x0d001f00150c7f89 */ /* 0x000ea200000e0000 */
[----:B------:R-:W-:Y:S01]  /*0c60*/  @!P2 FMUL R11, R11, 16777216 ;  /* 0x4b8000000b0ba820 */ /* 0x000fe20000400000 */
[C---:B------:R-:W-:Y:S02]  /*0c70*/  FSETP.GEU.AND P2, PT, |R8|.reuse, 1.175494350822287508e-38, PT ;  /* 0x008000000800780b */ /* 0x040fe40003f4e200 */
[----:B------:R-:W-:Y:S01]  /*0c80*/  FSETP.GT.AND P0, PT, |R8|, 8.50705917302346158658e+37, PT ;  /* 0x7e8000000800780b */ /* 0x000fe20003f04200 */
[----:B-1----:R-:W-:Y:S01]  /*0c90*/  FMUL R10, R18, R11 ;  /* 0x0000000b120a7220 */ /* 0x002fe20000400000 */
[----:B------:R-:W-:-:S04]  /*0ca0*/  FMUL R11, R8, 0.25 ;  /* 0x3e800000080b7820 */ /* 0x000fc80000400000 */
[----:B------:R-:W-:Y:S01]  /*0cb0*/  FSEL R18, R10, RZ, P1 ;  /* 0x000000ff0a127208 */ /* 0x000fe20000800000 */
[----:B0-----:R-:W-:Y:S01]  /*0cc0*/  FADD R13, -R20, R13 ;  /* 0x0000000d140d7221 */ /* 0x001fe20000000100 */
[----:B------:R-:W-:Y:S02]  /*0cd0*/  FSEL R19, R11, R8, P0 ;  /* 0x000000080b137208 */ /* 0x000fe40000000000 */
[----:B------:R-:W-:Y:S01]  /*0ce0*/  FSETP.NEU.AND P1, PT, R8, RZ, PT ;  /* 0x000000ff0800720b */ /* 0x000fe20003f2d000 */
[C---:B------:R-:W-:Y:S01]  /*0cf0*/  FFMA R10, R13.reuse, R18, R20 ;  /* 0x000000120d0a7223 */ /* 0x040fe20000000014 */
[----:B------:R-:W-:Y:S01]  /*0d00*/  FMUL R20, R13, R13 ;  /* 0x0000000d0d147220 */ /* 0x000fe20000400000 */
[----:B------:R-:W-:Y:S01]  /*0d10*/  @!P2 FMUL R19, R19, 16777216 ;  /* 0x4b8000001313a820 */ /* 0x000fe20000400000 */
[----:B--2---:R-:W-:Y:S02]  /*0d20*/  FADD R21, R21, R12 ;  /* 0x0000000c15157221 */ /* 0x004fe40000000000 */
[----:B------:R-:W-:Y:S01]  /*0d30*/  FMUL R20, R5, R20 ;  /* 0x0000001405147220 */ /* 0x000fe20000400000 */
[----:B------:R-:W0:Y:S01]  /*0d40*/  SHFL.BFLY PT, R13, R10, 0x4, 0x1f ;  /* 0x0c801f000a0d7f89 */ /* 0x000e2200000e0000 */
[----:B------:R-:W-:Y:S01]  /*0d50*/  FSEL R12, R9, R0, P0 ;  /* 0x00000000090c7208 */ /* 0x000fe20000000000 */
[----:B------:R-:W1:Y:S01]  /*0d60*/  MUFU.RCP R19, R19 ;  /* 0x0000001300137308 */ /* 0x000e620000001000 */
[----:B------:R-:W-:Y:S01]  /*0d70*/  FFMA R20, R18, R20, R21 ;  /* 0x0000001412147223 */ /* 0x000fe20000000015 */
[----:B------:R-:W-:-:S02]  /*0d80*/  FADD R5, R8, R8 ;  /* 0x0000000808057221 */ /* 0x000fc40000000000 */
[----:B------:R-:W-:Y:S02]  /*0d90*/  @!P2 FMUL R12, R12, 16777216 ;  /* 0x4b8000000c0ca820 */ /* 0x000fe40000400000 */
[----:B------:R-:W2:Y:S01]  /*0da0*/  SHFL.BFLY PT, R9, R20, 0x4, 0x1f ;  /* 0x0c801f0014097f89 */ /* 0x000ea200000e0000 */
[C---:B------:R-:W-:Y:S02]  /*0db0*/  FSETP.GEU.AND P2, PT, |R5|.reuse, 1.175494350822287508e-38, PT ;  /* 0x008000000500780b */ /* 0x040fe40003f4e200 */
[----:B------:R-:W-:Y:S01]  /*0dc0*/  FSETP.GT.AND P0, PT, |R5|, 8.50705917302346158658e+37, PT ;  /* 0x7e8000000500780b */ /* 0x000fe20003f04200 */
[----:B-1----:R-:W-:Y:S01]  /*0dd0*/  FMUL R18, R19, R12 ;  /* 0x0000000c13127220 */ /* 0x002fe20000400000 */
[----:B------:R-:W-:-:S04]  /*0de0*/  FMUL R12, R5, 0.25 ;  /* 0x3e800000050c7820 */ /* 0x000fc80000400000 */
[----:B------:R-:W-:Y:S01]  /*0df0*/  FSEL R18, R18, RZ, P1 ;  /* 0x000000ff12127208 */ /* 0x000fe20000800000 */
[----:B0-----:R-:W-:Y:S01]  /*0e00*/  FADD R13, -R10, R13 ;  /* 0x0000000d0a0d7221 */ /* 0x001fe20000000100 */
[----:B------:R-:W-:-:S03]  /*0e10*/  FSEL R21, R12, R5, P0 ;  /* 0x000000050c157208 */ /* 0x000fc60000000000 */
[C---:B------:R-:W-:Y:S01]  /*0e20*/  FMUL R19, R13.reuse, R13 ;  /* 0x0000000d0d137220 */ /* 0x040fe20000400000 */
[----:B------:R-:W-:Y:S01]  /*0e30*/  FFMA R10, R13, R18, R10 ;  /* 0x000000120d0a7223 */ /* 0x000fe2000000000a */
[----:B------:R-:W-:Y:S02]  /*0e40*/  @!P2 FMUL R21, R21, 16777216 ;  /* 0x4b8000001515a820 */ /* 0x000fe40000400000 */
[----:B------:R-:W-:Y:S01]  /*0e50*/  FMUL R19, R0, R19 ;  /* 0x0000001300137220 */ /* 0x000fe20000400000 */
[----:B--2---:R-:W-:Y:S01]  /*0e60*/  FADD R9, R20, R9 ;  /* 0x0000000914097221 */ /* 0x004fe20000000000 */
[----:B------:R-:W0:Y:S01]  /*0e70*/  SHFL.BFLY PT, R13, R10, 0x2, 0x1f ;  /* 0x0c401f000a0d7f89 */ /* 0x000e2200000e0000 */
[----:B------:R-:W-:Y:S01]  /*0e80*/  FSEL R20, R11, R8, P0 ;  /* 0x000000080b147208 */ /* 0x000fe20000000000 */
[----:B------:R-:W1:Y:S01]  /*0e90*/  MUFU.RCP R21, R21 ;  /* 0x0000001500157308 */ /* 0x000e620000001000 */
[----:B------:R-:W-:Y:S01]  /*0ea0*/  FFMA R19, R18, R19, R9 ;  /* 0x0000001312137223 */ /* 0x000fe20000000009 */
[C---:B------:R-:W-:Y:S01]  /*0eb0*/  FADD R0, R5.reuse, R5 ;  /* 0x0000000505007221 */ /* 0x040fe20000000000 */
[----:B------:R-:W-:Y:S01]  /*0ec0*/  FSETP.NEU.AND P0, PT, R5, RZ, PT ;  /* 0x000000ff0500720b */ /* 0x000fe20003f0d000 */
[----:B------:R-:W-:Y:S01]  /*0ed0*/  @!P2 FMUL R20, R20, 16777216 ;  /* 0x4b8000001414a820 */ /* 0x000fe20000400000 */
[----:B------:R-:W-:Y:S01]  /*0ee0*/  LOP3.LUT P2, RZ, R14, 0x1f, RZ, 0xc0, !PT ;  /* 0x0000001f0eff7812 */ /* 0x000fe2000784c0ff */
[----:B------:R-:W2:Y:S01]  /*0ef0*/  SHFL.BFLY PT, R18, R19, 0x2, 0x1f ;  /* 0x0c401f0013127f89 */ /* 0x000ea200000e0000 */
[C---:B------:R-:W-:Y:S01]  /*0f00*/  FSETP.GEU.AND P1, PT, |R0|.reuse, 1.175494350822287508e-38, PT ;  /* 0x008000000000780b */ /* 0x040fe20003f2e200 */
[----:B-1----:R-:W-:Y:S01]  /*0f10*/  FMUL R20, R21, R20 ;  /* 0x0000001415147220 */ /* 0x002fe20000400000 */
[----:B------:R-:W-:-:S04]  /*0f20*/  FMUL R21, R0, 0.25 ;  /* 0x3e80000000157820 */ /* 0x000fc80000400000 */
[----:B------:R-:W-:Y:S01]  /*0f30*/  FSEL R20, R20, RZ, P0 ;  /* 0x000000ff14147208 */ /* 0x000fe20000000000 */
[----:B0-----:R-:W-:Y:S01]  /*0f40*/  FADD R13, -R10, R13 ;  /* 0x0000000d0a0d7221 */ /* 0x001fe20000000100 */
[----:B------:R-:W-:-:S03]  /*0f50*/  FSETP.GT.AND P0, PT, |R0|, 8.50705917302346158658e+37, PT ;  /* 0x7e8000000000780b */ /* 0x000fc60003f04200 */
[C---:B------:R-:W-:Y:S01]  /*0f60*/  FMUL R11, R13.reuse, R13 ;  /* 0x0000000d0d0b7220 */ /* 0x040fe20000400000 */
[----:B------:R-:W-:Y:S01]  /*0f70*/  FFMA R9, R13, R20, R10 ;  /* 0x000000140d097223 */ /* 0x000fe2000000000a */
[----:B------:R-:W-:Y:S02]  /*0f80*/  FSEL R21, R21, R0, P0 ;  /* 0x0000000015157208 */ /* 0x000fe40000000000 */
[----:B------:R-:W-:Y:S01]  /*0f90*/  FMUL R11, R8, R11 ;  /* 0x0000000b080b7220 */ /* 0x000fe20000400000 */
[----:B--2---:R-:W-:Y:S01]  /*0fa0*/  FADD R19, R19, R18 ;  /* 0x0000001213137221 */ /* 0x004fe20000000000 */
[----:B------:R-:W0:Y:S01]  /*0fb0*/  SHFL.BFLY PT, R8, R9, 0x1, 0x1f ;  /* 0x0c201f0009087f89 */ /* 0x000e2200000e0000 */
[----:B------:R-:W-:Y:S01]  /*0fc0*/  @!P1 FMUL R21, R21, 16777216 ;  /* 0x4b80000015159820 */ /* 0x000fe20000400000 */
[----:B------:R-:W-:Y:S01]  /*0fd0*/  FSEL R12, R12, R5, P0 ;  /* 0x000000050c0c7208 */ /* 0x000fe20000000000 */
[----:B------:R-:W-:Y:S01]  /*0fe0*/  FFMA R11, R20, R11, R19 ;  /* 0x0000000b140b7223 */ /* 0x000fe20000000013 */
[----:B------:R-:W-:-:S02]  /*0ff0*/  FSETP.NEU.AND P0, PT, R0, RZ, PT ;  /* 0x000000ff0000720b */ /* 0x000fc40003f0d000 */
[----:B------:R-:W-:Y:S01]  /*1000*/  SHF.R.U32.HI R13, RZ, 0x3, R14 ;  /* 0x00000003ff0d7819 */ /* 0x000fe2000001160e */
[----:B------:R-:W1:Y:S01]  /*1010*/  MUFU.RCP R21, R21 ;  /* 0x0000001500157308 */ /* 0x000e620000001000 */
[----:B------:R-:W2:Y:S01]  /*1020*/  SHFL.BFLY PT, R10, R11, 0x1, 0x1f ;  /* 0x0c201f000b0a7f89 */ /* 0x000ea200000e0000 */
[----:B------:R-:W-:Y:S01]  /*1030*/  @!P1 FMUL R12, R12, 16777216 ;  /* 0x4b8000000c0c9820 */ /* 0x000fe20000400000 */
[----:B------:R-:W-:Y:S02]  /*1040*/  LOP3.LUT R13, R13, 0x1c, RZ, 0xc0, !PT ;  /* 0x0000001c0d0d7812 */ /* 0x000fe400078ec0ff */
[----:B------:R-:W-:-:S03]  /*1050*/  ISETP.GE.AND P1, PT, R14, 0x8, PT ;  /* 0x000000080e00780c */ /* 0x000fc60003f26270 */
[----:B------:R-:W-:Y:S01]  /*1060*/  @!P2 STS [R13+0x40], R0 ;  /* 0x000040000d00a388 */ /* 0x000fe20000000800 */
[----:B-1----:R-:W-:Y:S01]  /*1070*/  FMUL R12, R21, R12 ;  /* 0x0000000c150c7220 */ /* 0x002fe20000400000 */
[----:B0-----:R-:W-:-:S04]  /*1080*/  FADD R8, -R9, R8 ;  /* 0x0000000809087221 */ /* 0x001fc80000000100 */
[----:B------:R-:W-:Y:S01]  /*1090*/  FMUL R18, R8, R8 ;  /* 0x0000000808127220 */ /* 0x000fe20000400000 */
[----:B------:R-:W-:-:S03]  /*10a0*/  FSEL R12, R12, RZ, P0 ;  /* 0x000000ff0c0c7208 */ /* 0x000fc60000000000 */
[----:B------:R-:W-:Y:S01]  /*10b0*/  FMUL R18, R5, R18 ;  /* 0x0000001205127220 */ /* 0x000fe20000400000 */
[----:B--2---:R-:W-:Y:S01]  /*10c0*/  FADD R11, R11, R10 ;  /* 0x0000000a0b0b7221 */ /* 0x004fe20000000000 */
[----:B------:R-:W-:-:S03]  /*10d0*/  FFMA R8, R8, R12, R9 ;  /* 0x0000000c08087223 */ /* 0x000fc60000000009 */
[----:B------:R-:W-:Y:S02]  /*10e0*/  FFMA R12, R12, R18, R11 ;  /* 0x000000120c0c7223 */ /* 0x000fe4000000000b */
[----:B------:R-:W-:Y:S04]  /*10f0*/  @!P2 STS [R13], R8 ;  /* 0x000000080d00a388 */ /* 0x000fe80000000800 */
[----:B------:R-:W-:Y:S04]  /*1100*/  @!P2 STS [R13+0x20], R12 ;  /* 0x0000200c0d00a388 */ /* 0x000fe80000000800 */
[----:B------:R-:W-:Y:S06]  /*1110*/  BAR.SYNC.DEFER_BLOCKING 0x0 ;  /* 0x0000000000007b1d */ /* 0x000fec0000010000 */
[----:B------:R-:W0:Y:S04]  /*1120*/  @!P1 LDS R17, [R14.X4+0x40] ;  /* 0x000040000e119984 */ /* 0x000e280000004800 */
[----:B------:R-:W1:Y:S04]  /*1130*/  @!P1 LDS R15, [R14.X4] ;  /* 0x000000000e0f9984 */ /* 0x000e680000004800 */
[----:B------:R-:W2:Y:S04]  /*1140*/  @!P1 LDS R16, [R14.X4+0x20] ;  /* 0x000020000e109984 */ /* 0x000ea80000004800 */
[----:B0-----:R-:W0:Y:S04]  /*1150*/  SHFL.BFLY PT, R10, R17, 0x4, 0x1f ;  /* 0x0c801f00110a7f89 */ /* 0x001e2800000e0000 */
[----:B-1----:R-:W1:Y:S04]  /*1160*/  SHFL.BFLY PT, R8, R15, 0x4, 0x1f ;  /* 0x0c801f000f087f89 */ /* 0x002e6800000e0000 */
[----:B--2---:R-:W2:Y:S01]  /*1170*/  SHFL.BFLY PT, R11, R16, 0x4, 0x1f ;  /* 0x0c801f00100b7f89 */ /* 0x004ea200000e0000 */
[----:B0-----:R-:W-:-:S04]  /*1180*/  FADD R5, R17, R10 ;  /* 0x0000000a11057221 */ /* 0x001fc80000000000 */
[C---:B------:R-:W-:Y:S01]  /*1190*/  FMUL R0, R5.reuse, 0.25 ;  /* 0x3e80000005007820 */ /* 0x040fe20000400000 */
[C---:B------:R-:W-:Y:S01]  /*11a0*/  FSETP.GEU.AND P3, PT, |R5|.reuse, 1.175494350822287508e-38, PT ;  /* 0x008000000500780b */ /* 0x040fe20003f6e200 */
[----:B------:R-:W0:Y:S01]  /*11b0*/  SHFL.BFLY PT, R18, R5, 0x2, 0x1f ;  /* 0x0c401f0005127f89 */ /* 0x000e2200000e0000 */
[----:B------:R-:W-:Y:S01]  /*11c0*/  FSETP.GT.AND P0, PT, |R5|, 8.50705917302346158658e+37, PT ;  /* 0x7e8000000500780b */ /* 0x000fe20003f04200 */
[----:B-1----:R-:W-:Y:S01]  /*11d0*/  FADD R8, -R15, R8 ;  /* 0x000000080f087221 */ /* 0x002fe20000000100 */
[----:B--2---:R-:W-:Y:S02]  /*11e0*/  FADD R11, R16, R11 ;  /* 0x0000000b100b7221 */ /* 0x004fe40000000000 */
[----:B------:R-:W-:Y:S01]  /*11f0*/  FSEL R9, R0, R5, P0 ;  /* 0x0000000500097208 */ /* 0x000fe20000000000 */
[----:B------:R-:W-:-:S04]  /*1200*/  FMUL R12, R8, R8 ;  /* 0x00000008080c7220 */ /* 0x000fc80000400000 */
[----:B------:R-:W-:Y:S02]  /*1210*/  FMUL R12, R17, R12 ;  /* 0x0000000c110c7220 */ /* 0x000fe40000400000 */
[----:B------:R-:W-:Y:S02]  /*1220*/  @!P3 FMUL R9, R9, 16777216 ;  /* 0x4b8000000909b820 */ /* 0x000fe40000400000 */
[----:B------:R-:W-:-:S04]  /*1230*/  @P0 FMUL R10, R10, 0.25 ;  /* 0x3e8000000a0a0820 */ /* 0x000fc80000400000 */
[----:B------:R-:W1:Y:S01]  /*1240*/  MUFU.RCP R9, R9 ;  /* 0x0000000900097308 */ /* 0x000e620000001000 */
[----:B------:R-:W-:Y:S01]  /*1250*/  @!P3 FMUL R10, R10, 16777216 ;  /* 0x4b8000000a0ab820 */ /* 0x000fe20000400000 */
[C---:B------:R-:W-:Y:S01]  /*1260*/  FSETP.NEU.AND P3, PT, R5.reuse, RZ, PT ;  /* 0x000000ff0500720b */ /* 0x040fe20003f6d000 */
[----:B0-----:R-:W-:-:S04]  /*1270*/  FADD R0, R5, R18 ;  /* 0x0000001205007221 */ /* 0x001fc80000000000 */
[C---:B------:R-:W-:Y:S01]  /*1280*/  FMUL R13, R0.reuse, 0.25 ;  /* 0x3e800000000d7820 */ /* 0x040fe20000400000 */
[C---:B------:R-:W-:Y:S02]  /*1290*/  FSETP.GEU.AND P4, PT, |R0|.reuse, 1.175494350822287508e-38, PT ;  /* 0x008000000000780b */ /* 0x040fe40003f8e200 */
[----:B------:R-:W-:Y:S01]  /*12a0*/  FSETP.GT.AND P0, PT, |R0|, 8.50705917302346158658e+37, PT ;  /* 0x7e8000000000780b */ /* 0x000fe20003f04200 */
[----:B-1----:R-:W-:-:S03]  /*12b0*/  FMUL R10, R9, R10 ;  /* 0x0000000a090a7220 */ /* 0x002fc60000400000 */
[----:B------:R-:W-:Y:S01]  /*12c0*/  FSEL R19, R13, R0, P0 ;  /* 0x000000000d137208 */ /* 0x000fe20000000000 */
[----:B------:R-:W0:Y:S01]  /*12d0*/  SHFL.BFLY PT, R9, R0, 0x1, 0x1f ;  /* 0x0c201f0000097f89 */ /* 0x000e2200000e0000 */
[----:B------:R-:W-:-:S05]  /*12e0*/  FSEL R10, R10, RZ, P3 ;  /* 0x000000ff0a0a7208 */ /* 0x000fca0001800000 */
[----:B------:R-:W-:Y:S01]  /*12f0*/  @!P4 FMUL R19, R19, 16777216 ;  /* 0x4b8000001313c820 */ /* 0x000fe20000400000 */
[----:B------:R-:W-:Y:S01]  /*1300*/  FFMA R8, R8, R10, R15 ;  /* 0x0000000a08087223 */ /* 0x000fe2000000000f */
[----:B------:R-:W-:Y:S01]  /*1310*/  FFMA R11, R10, R12, R11 ;  /* 0x0000000c0a0b7223 */ /* 0x000fe2000000000b */
[----:B------:R-:W-:Y:S01]  /*1320*/  @P0 FMUL R18, R18, 0.25 ;  /* 0x3e80000012120820 */ /* 0x000fe20000400000 */
[----:B------:R-:W-:Y:S02]  /*1330*/  FSETP.NEU.AND P0, PT, R0, RZ, PT ;  /* 0x000000ff0000720b */ /* 0x000fe40003f0d000 */
[----:B------:R-:W1:Y:S01]  /*1340*/  MUFU.RCP R19, R19 ;  /* 0x0000001300137308 */ /* 0x000e620000001000 */
[----:B------:R-:W2:Y:S01]  /*1350*/  SHFL.BFLY PT, R15, R8, 0x2, 0x1f ;  /* 0x0c401f00080f7f89 */ /* 0x000ea200000e0000 */
[----:B------:R-:W-:-:S03]  /*1360*/  @!P4 FMUL R18, R18, 16777216 ;  /* 0x4b8000001212c820 */ /* 0x000fc60000400000 */
[----:B------:R-:W3:Y:S01]  /*1370*/  SHFL.BFLY PT, R10, R11, 0x2, 0x1f ;  /* 0x0c401f000b0a7f89 */ /* 0x000ee200000e0000 */
[----:B0-----:R-:W-:Y:S01]  /*1380*/  FADD R13, R0, R9 ;  /* 0x00000009000d7221 */ /* 0x001fe20000000000 */
[----:B-1----:R-:W-:-:S04]  /*1390*/  FMUL R18, R19, R18 ;  /* 0x0000001213127220 */ /* 0x002fc80000400000 */
[C---:B------:R-:W-:Y:S01]  /*13a0*/  FSETP.GEU.AND P3, PT, |R13|.reuse, 1.175494350822287508e-38, PT ;  /* 0x008000000d00780b */ /* 0x040fe20003f6e200 */
[C---:B------:R-:W-:Y:S01]  /*13b0*/  FMUL R16, R13.reuse, 0.25 ;  /* 0x3e8000000d107820 */ /* 0x040fe20000400000 */
[----:B------:R-:W-:Y:S02]  /*13c0*/  FSEL R18, R18, RZ, P0 ;  /* 0x000000ff12127208 */ /* 0x000fe40000000000 */
[----:B------:R-:W-:Y:S01]  /*13d0*/  FSETP.GT.AND P0, PT, |R13|, 8.50705917302346158658e+37, PT ;  /* 0x7e8000000d00780b */ /* 0x000fe20003f04200 */
[----:B--2---:R-:W-:-:S03]  /*13e0*/  FADD R15, -R8, R15 ;  /* 0x0000000f080f7221 */ /* 0x004fc60000000100 */
[----:B------:R-:W-:Y:S01]  /*13f0*/  FSEL R16, R16, R13, P0 ;  /* 0x0000000d10107208 */ /* 0x000fe20000000000 */
[C---:B------:R-:W-:Y:S01]  /*1400*/  FMUL R12, R15.reuse, R15 ;  /* 0x0000000f0f0c7220 */ /* 0x040fe20000400000 */
[----:B------:R-:W-:Y:S01]  /*1410*/  FFMA R8, R15, R18, R8 ;  /* 0x000000120f087223 */ /* 0x000fe20000000008 */
[----:B---3--:R-:W-:Y:S02]  /*1420*/  FADD R11, R11, R10 ;  /* 0x0000000a0b0b7221 */ /* 0x008fe40000000000 */
[----:B------:R-:W-:Y:S01]  /*1430*/  @!P3 FMUL R16, R16, 16777216 ;  /* 0x4b8000001010b820 */ /* 0x000fe20000400000 */
[----:B------:R-:W-:Y:S02]  /*1440*/  FMUL R12, R5, R12 ;  /* 0x0000000c050c7220 */ /* 0x000fe40000400000 */
[----:B------:R-:W0:Y:S01]  /*1450*/  SHFL.BFLY PT, R5, R8, 0x1, 0x1f ;  /* 0x0c201f0008057f89 */ /* 0x000e2200000e0000 */
[----:B------:R-:W-:Y:S01]  /*1460*/  @P0 FMUL R9, R9, 0.25 ;  /* 0x3e80000009090820 */ /* 0x000fe20000400000 */
[----:B------:R-:W-:Y:S01]  /*1470*/  FFMA R11, R18, R12, R11 ;  /* 0x0000000c120b7223 */ /* 0x000fe2000000000b */
[----:B------:R-:W1:Y:S01]  /*1480*/  MUFU.RCP R16, R16 ;  /* 0x0000001000107308 */ /* 0x000e620000001000 */
[C---:B------:R-:W-:Y:S01]  /*1490*/  LOP3.LUT P0, RZ, R14.reuse, 0x7, RZ, 0xc0, !PT ;  /* 0x000000070eff7812 */ /* 0x040fe2000780c0ff */
[----:B------:R-:W-:Y:S01]  /*14a0*/  @!P3 FMUL R9, R9, 16777216 ;  /* 0x4b8000000909b820 */ /* 0x000fe20000400000 */
[----:B------:R-:W-:Y:S01]  /*14b0*/  FSETP.NEU.AND P3, PT, R13, RZ, PT ;  /* 0x000000ff0d00720b */ /* 0x000fe20003f6d000 */
[----:B------:R-:W2:Y:S01]  /*14c0*/  SHFL.BFLY PT, R10, R11, 0x1, 0x1f ;  /* 0x0c201f000b0a7f89 */ /* 0x000ea200000e0000 */
[----:B------:R-:W-:Y:S01]  /*14d0*/  ISETP.LT.AND P0, PT, R14, 0x8, !P0 ;  /* 0x000000080e00780c */ /* 0x000fe20004701270 */
[----:B-1----:R-:W-:-:S12]  /*14e0*/  FMUL R9, R16, R9 ;  /* 0x0000000910097220 */ /* 0x002fd80000400000 */
[----:B------:R-:W-:Y:S01]  /*14f0*/  @P0 STS [R14.X4+0x40], R13 ;  /* 0x0000400d0e000388 */ /* 0x000fe20000004800 */
[----:B0-----:R-:W-:Y:S01]  /*1500*/  FADD R5, -R8, R5 ;  /* 0x0000000508057221 */ /* 0x001fe20000000100 */
[----:B------:R-:W-:-:S03]  /*1510*/  FSEL R9, R9, RZ, P3 ;  /* 0x000000ff09097208 */ /* 0x000fc60001800000 */
[C---:B------:R-:W-:Y:S02]  /*1520*/  FMUL R15, R5.reuse, R5 ;  /* 0x00000005050f7220 */ /* 0x040fe40000400000 */
[----:B------:R-:W-:Y:S01]  /*1530*/  FFMA R5, R5, R9, R8 ;  /* 0x0000000905057223 */ /* 0x000fe20000000008 */
[----:B--2---:R-:W-:Y:S01]  /*1540*/  FADD R10, R11, R10 ;  /* 0x0000000a0b0a7221 */ /* 0x004fe20000000000 */
[----:B------:R-:W-:Y:S01]  /*1550*/  FMUL R15, R0, R15 ;  /* 0x0000000f000f7220 */ /* 0x000fe20000400000 */
[----:B------:R-:W-:Y:S02]  /*1560*/  LOP3.LUT R0, R14, 0xff, RZ, 0xc0, !PT ;  /* 0x000000ff0e007812 */ /* 0x000fe400078ec0ff */
[----:B------:R-:W-:Y:S01]  /*1570*/  @P0 STS [R14.X4], R5 ;  /* 0x000000050e000388 */ /* 0x000fe20000004800 */
[----:B------:R-:W-:Y:S02]  /*1580*/  FFMA R15, R9, R15, R10 ;  /* 0x0000000f090f7223 */ /* 0x000fe4000000000a */
[----:B------:R-:W-:-:S03]  /*1590*/  IMAD.WIDE.U32 R28, R0, R29, c[0x0][0x170] ;  /* 0x00005c00001c7625 */ /* 0x000fc600078e001d */
[----:B------:R0:W-:Y:S01]  /*15a0*/  @P0 STS [R14.X4+0x20], R15 ;  /* 0x0000200f0e000388 */ /* 0x0001e20000004800 */
[----:B------:R-:W-:-:S03]  /*15b0*/  IMAD.WIDE.U32 R32, R0, R33, c[0x0][0x168] ;  /* 0x00005a0000207625 */ /* 0x000fc600078e0021 */
[----:B------:R-:W-:Y:S01]  /*15c0*/  BAR.SYNC.DEFER_BLOCKING 0x0 ;  /* 0x0000000000007b1d */ /* 0x000fe20000010000 */
[----:B------:R-:W-:Y:S02]  /*15d0*/  IADD3 R22, R4, -0x400, RZ ;  /* 0xfffffc0004167810 */ /* 0x000fe40007ffe0ff */
[----:B------:R-:W-:Y:S02]  /*15e0*/  PLOP3.LUT P3, PT, PT, PT, UP0, 0x80, 0x0 ;  /* 0x000000000000781c */ /* 0x000fe40003f6f008 */
[----:B------:R-:W-:Y:S01]  /*15f0*/  IADD3 R22, R22, 0x400, RZ ;  /* 0x0000040016167810 */ /* 0x000fe20007ffe0ff */
[----:B------:R-:W2:Y:S04]  /*1600*/  LDG.E.EL.64 R16, [R28.64+0x1800] ;  /* 0x0018000a1c107981 */ /* 0x000ea8000c2e1b00 */
[----:B------:R-:W3:Y:S01]  /*1610*/  LDG.E.EL.128 R8, [R32.64+0x3000] ;  /* 0x0030000a20087981 */ /* 0x000ee2000c2e1d00 */
[----:B------:R-:W-:Y:S01]  /*1620*/  CS2R R20, SRZ ;  /* 0x0000000000147805 */ /* 0x000fe2000001ff00 */
[----:B------:R-:W-:-:S02]  /*1630*/  IMAD.WIDE R24, R22, R23, c[0x0][0x160] ;  /* 0x0000580016187625 */ /* 0x000fc400078e0217 */
[----:B------:R-:W4:Y:S04]  /*1640*/  LDG.E.EL.64 R18, [R28.64] ;  /* 0x0000000a1c127981 */ /* 0x000f28000c2e1b00 */
[----:B------:R1:W5:Y:S04]  /*1650*/  @!P3 LDG.E.EF.64 R20, [R24.64] ;  /* 0x0000000a1814b981 */ /* 0x000368000c0e1b00 */
[----:B0-----:R-:W4:Y:S04]  /*1660*/  LDG.E.EL.128 R12, [R32.64] ;  /* 0x0000000a200c7981 */ /* 0x001f28000c2e1d00 */
[----:B------:R-:W0:Y:S04]  /*1670*/  LDS R26, [0x20] ;  /* 0x00002000ff1a7984 */ /* 0x000e280000000800 */
[----:B------:R-:W0:Y:S01]  /*1680*/  LDS R5, [RZ] ;  /* 0x00000000ff057984 */ /* 0x000e220000000800 */
[----:B------:R-:W-:Y:S01]  /*1690*/  PLOP3.LUT P3, PT, PT, PT, UP0, 0x80, 0x0 ;  /* 0x000000000000781c */ /* 0x000fe20003f6f008 */
[----:B------:R-:W-:-:S02]  /*16a0*/  UMOV UR4, UR10 ;  /* 0x0000000a00047c82 */ /* 0x000fc40008000000 */
[----:B------:R-:W-:Y:S01]  /*16b0*/  UMOV UR5, UR11 ;  /* 0x0000000b00057c82 */ /* 0x000fe20008000000 */
[C---:B--2---:R-:W-:Y:S01]  /*16c0*/  IMAD.U32 R27, R16.reuse, 0x10000, RZ ;  /* 0x00010000101b7824 */ /* 0x044fe200078e00ff */
[----:B------:R-:W-:-:S03]  /*16d0*/  PRMT R16, R16, 0x7632, R16 ;  /* 0x0000763210107816 */ /* 0x000fc60000000010 */
[----:B---3--:R-:W-:Y:S01]  /*16e0*/  FADD R8, R8, R27 ;  /* 0x0000001b08087221 */ /* 0x008fe20000000000 */
[----:B------:R-:W-:Y:S02]  /*16f0*/  IMAD.MOV.U32 R27, RZ, RZ, 0x39aaaaab ;  /* 0x39aaaaabff1b7424 */ /* 0x000fe400078e00ff */
[----:B------:R-:W-:-:S04]  /*1700*/  IMAD.U32 R16, R16, 0x10000, RZ ;  /* 0x0001000010107824 */ /* 0x000fc800078e00ff */
[----:B------:R-:W-:Y:S01]  /*1710*/  FADD R9, R9, R16 ;  /* 0x0000001009097221 */ /* 0x000fe20000000000 */
[----:B0-----:R-:W-:Y:S01]  /*1720*/  FFMA R16, R26, R27, 9.9999999747524270788e-07 ;  /* 0x358637bd1a107423 */ /* 0x001fe2000000001b */
[C---:B------:R-:W-:Y:S01]  /*1730*/  IMAD.U32 R35, R17.reuse, 0x10000, RZ ;  /* 0x0001000011237824 */ /* 0x040fe200078e00ff */
[----:B------:R-:W-:-:S04]  /*1740*/  PRMT R17, R17, 0x7632, R17 ;  /* 0x0000763211117816 */ /* 0x000fc80000000011 */
[----:B------:R-:W0:Y:S01]  /*1750*/  MUFU.RSQ R16, R16 ;  /* 0x0000001000107308 */ /* 0x000e220000001400 */
[----:B-1----:R-:W-:Y:S01]  /*1760*/  IMAD.U32 R24, R17, 0x10000, RZ ;  /* 0x0001000011187824 */ /* 0x002fe200078e00ff */
[C---:B----4-:R-:W-:Y:S01]  /*1770*/  PRMT R17, R18.reuse, 0x7632, R17 ;  /* 0x0000763212117816 */ /* 0x050fe20000000011 */
[C---:B------:R-:W-:Y:S01]  /*1780*/  IMAD.U32 R27, R19.reuse, 0x10000, RZ ;  /* 0x00010000131b7824 */ /* 0x040fe200078e00ff */
[----:B------:R-:W-:Y:S01]  /*1790*/  PRMT R25, R19, 0x7632, R25 ;  /* 0x0000763213197816 */ /* 0x000fe20000000019 */
[----:B------:R-:W-:Y:S01]  /*17a0*/  FADD R11, R11, R24 ;  /* 0x000000180b0b7221 */ /* 0x000fe20000000000 */
[----:B------:R-:W-:Y:S02]  /*17b0*/  IMAD.U32 R19, R18, 0x10000, RZ ;  /* 0x0001000012137824 */ /* 0x000fe400078e00ff */
[----:B-----5:R-:W-:Y:S01]  /*17c0*/  IMAD.U32 R24, R21, 0x10000, RZ ;  /* 0x0001000015187824 */ /* 0x020fe200078e00ff */
[----:B------:R-:W-:Y:S01]  /*17d0*/  FADD R10, R10, R35 ;  /* 0x000000230a0a7221 */ /* 0x000fe20000000000 */
[----:B------:R-:W-:Y:S01]  /*17e0*/  IMAD.U32 R18, R17, 0x10000, RZ ;  /* 0x0001000011127824 */ /* 0x000fe200078e00ff */
[----:B------:R-:W-:Y:S01]  /*17f0*/  FADD R12, R12, R19 ;  /* 0x000000130c0c7221 */ /* 0x000fe20000000000 */
[C---:B------:R-:W-:Y:S01]  /*1800*/  PRMT R17, R20.reuse, 0x7632, R17 ;  /* 0x0000763214117816 */ /* 0x040fe20000000011 */
[----:B------:R-:W-:Y:S01]  /*1810*/  FADD R19, -R5, R24 ;  /* 0x0000001805137221 */ /* 0x000fe20000000100 */
[----:B------:R-:W-:Y:S01]  /*1820*/  PRMT R21, R21, 0x7632, R21 ;  /* 0x0000763215157816 */ /* 0x000fe20000000015 */
[----:B------:R-:W-:Y:S01]  /*1830*/  IMAD.U32 R20, R20, 0x10000, RZ ;  /* 0x0001000014147824 */ /* 0x000fe200078e00ff */
[----:B------:R-:W-:Y:S01]  /*1840*/  FADD R13, R13, R18 ;  /* 0x000000120d0d7221 */ /* 0x000fe20000000000 */
[----:B------:R-:W-:Y:S01]  /*1850*/  FADD R18, R10, 1 ;  /* 0x3f8000000a127421 */ /* 0x000fe20000000000 */
[----:B------:R-:W-:Y:S01]  /*1860*/  FADD R14, R14, R27 ;  /* 0x0000001b0e0e7221 */ /* 0x000fe20000000000 */
[C---:B0-----:R-:W-:Y:S01]  /*1870*/  FMUL R19, R16.reuse, R19 ;  /* 0x0000001310137220 */ /* 0x041fe20000400000 */
[----:B------:R-:W-:Y:S01]  /*1880*/  IMAD.U32 R10, R17, 0x10000, RZ ;  /* 0x00010000110a7824 */ /* 0x000fe200078e00ff */
[----:B------:R-:W-:Y:S01]  /*1890*/  FADD R17, -R5, R20 ;  /* 0x0000001405117221 */ /* 0x000fe20000000100 */
[----:B------:R-:W-:Y:S01]  /*18a0*/  IMAD.U32 R24, R21, 0x10000, RZ ;  /* 0x0001000015187824 */ /* 0x000fe200078e00ff */
[----:B------:R-:W-:Y:S01]  /*18b0*/  FFMA R18, R19, R18, R14 ;  /* 0x0000001213127223 */ /* 0x000fe2000000000e */
[----:B------:R-:W-:Y:S01]  /*18c0*/  IMAD.U32 R26, R25, 0x10000, RZ ;  /* 0x00010000191a7824 */ /* 0x000fe200078e00ff */
[----:B------:R-:W-:Y:S01]  /*18d0*/  FMUL R19, R16, R17 ;  /* 0x0000001110137220 */ /* 0x000fe20000400000 */
[C---:B------:R-:W-:Y:S01]  /*18e0*/  FADD R21, -R5.reuse, R24 ;  /* 0x0000001805157221 */ /* 0x040fe20000000100 */
[----:B------:R-:W-:Y:S01]  /*18f0*/  FADD R17, -R5, R10 ;  /* 0x0000000a05117221 */ /* 0x000fe20000000100 */
[----:B------:R-:W-:Y:S01]  /*1900*/  FADD R15, R15, R26 ;  /* 0x0000001a0f0f7221 */ /* 0x000fe20000000000 */
[----:B------:R-:W-:Y:S01]  /*1910*/  FADD R26, R8, 1 ;  /* 0x3f800000081a7421 */ /* 0x000fe20000000000 */
[----:B------:R-:W-:Y:S01]  /*1920*/  FADD R9, R9, 1 ;  /* 0x3f80000009097421 */ /* 0x000fe20000000000 */
[----:B------:R-:W-:Y:S01]  /*1930*/  FADD R11, R11, 1 ;  /* 0x3f8000000b0b7421 */ /* 0x000fe20000000000 */
[C---:B------:R-:W-:Y:S01]  /*1940*/  FMUL R10, R16.reuse, R21 ;  /* 0x00000015100a7220 */ /* 0x040fe20000400000 */
[----:B------:R-:W-:Y:S01]  /*1950*/  FMUL R8, R16, R17 ;  /* 0x0000001110087220 */ /* 0x000fe20000400000 */
[----:B------:R-:W-:-:S02]  /*1960*/  FFMA R26, R19, R26, R12 ;  /* 0x0000001a131a7223 */ /* 0x000fc4000000000c */
[----:B------:R-:W-:Y:S01]  /*1970*/  FFMA R19, R10, R11, R15 ;  /* 0x0000000b0a137223 */ /* 0x000fe2000000000f */
[----:B------:R-:W-:Y:S01]  /*1980*/  FFMA R17, R8, R9, R13 ;  /* 0x0000000908117223 */ /* 0x000fe2000000000d */
[----:B------:R-:W-:-:S03]  /*1990*/  IMAD.WIDE R34, R22, R23, c[0x0][0x178] ;  /* 0x00005e0016227625 */ /* 0x000fc600078e0217 */
[----:B------:R-:W-:Y:S02]  /*19a0*/  F2FP.BF16.PACK_AB R37, R19, R18 ;  /* 0x000000121325723e */ /* 0x000fe400000010ff */
[----:B------:R-:W-:-:S05]  /*19b0*/  F2FP.BF16.PACK_AB R36, R17, R26 ;  /* 0x0000001a1124723e */ /* 0x000fca00000010ff */
[----:B------:R0:W-:Y:S04]  /*19c0*/  @!P3 STG.E.64 [R34.64], R36 ;  /* 0x000000242200b986 */ /* 0x0001e8000c101b0a */
[----:B------:R-:W2:Y:S01]  /*19d0*/  LDG.E.EL.64 R20, [R28.64+0x2000] ;  /* 0x0020000a1c147981 */ /* 0x000ea2000c2e1b00 */
[----:B------:R-:W-:-:S03]  /*19e0*/  PLOP3.LUT P3, PT, PT, PT, UP0, 0x80, 0x0 ;  /* 0x000000000000781c */ /* 0x000fc60003f6f008 */
[----:B------:R-:W3:Y:S04]  /*19f0*/  LDG.E.EL.128 R8, [R32.64+0x4000] ;  /* 0x0040000a20087981 */ /* 0x000ee8000c2e1d00 */
[----:B------:R-:W4:Y:S01]  /*1a00*/  LDG.E.EL.64 R22, [R28.64+0x800] ;  /* 0x000800041c167981 */ /* 0x000f22000c2e1b00 */
[----:B------:R-:W-:-:S03]  /*1a10*/  CS2R R24, SRZ ;  /* 0x0000000000187805 */ /* 0x000fc6000001ff00 */
[----:B------:R1:W5:Y:S04]  /*1a20*/  LDG.E.EL.128 R12, [R32.64+0x1000] ;  /* 0x0010000a200c7981 */ /* 0x000368000c2e1d00 */
[----:B------:R0:W5:Y:S01]  /*1a30*/  @!P3 LDG.E.EF.64 R24, [R30.64] ;  /* 0x0000000a1e18b981 */ /* 0x000162000c0e1b00 */
[----:B------:R-:W-:Y:S01]  /*1a40*/  PLOP3.LUT P3, PT, PT, PT, UP0, 0x80, 0x0 ;  /* 0x000000000000781c */ /* 0x000fe20003f6f008 */
[----:B0-----:R-:W-:Y:S01]  /*1a50*/  IMAD.MOV.U32 R31, RZ, RZ, 0x10 ;  /* 0x00000010ff1f7424 */ /* 0x001fe200078e00ff */
[C---:B--2---:R-:W-:Y:S01]  /*1a60*/  PRMT R27, R20.reuse, 0x7632, R27 ;  /* 0x00007632141b7816 */ /* 0x044fe2000000001b */
[----:B------:R-:W-:Y:S02]  /*1a70*/  IMAD.U32 R35, R20, 0x10000, RZ ;  /* 0x0001000014237824 */ /* 0x000fe400078e00ff */
[----:B------:R-:W-:-:S02]  /*1a80*/  IMAD.U32 R37, R21, 0x10000, RZ ;  /* 0x0001000015257824 */ /* 0x000fc400078e00ff */
[----:B------:R-:W-:Y:S01]  /*1a90*/  IMAD.U32 R20, R27, 0x10000, RZ ;  /* 0x000100001b147824 */ /* 0x000fe200078e00ff */
[----:B------:R-:W-:-:S03]  /*1aa0*/  PRMT R21, R21, 0x7632, R21 ;  /* 0x0000763215157816 */ /* 0x000fc60000000015 */
[--C-:B---3--:R-:W-:Y:S01]  /*1ab0*/  FADD R9, R9, R20.reuse ;  /* 0x0000001409097221 */ /* 0x108fe20000000000 */
[C---:B----4-:R-:W-:Y:S01]  /*1ac0*/  PRMT R20, R22.reuse, 0x7632, R20 ;  /* 0x0000763216147816 */ /* 0x050fe20000000014 */
[----:B-1----:R-:W-:Y:S02]  /*1ad0*/  IMAD.U32 R32, R21, 0x10000, RZ ;  /* 0x0001000015207824 */ /* 0x002fe400078e00ff */
[----:B------:R-:W-:Y:S01]  /*1ae0*/  IMAD.U32 R21, R22, 0x10000, RZ ;  /* 0x0001000016157824 */ /* 0x000fe200078e00ff */
[----:B------:R-:W-:Y:S01]  /*1af0*/  PRMT R22, R23, 0x7632, R22 ;  /* 0x0000763217167816 */ /* 0x000fe20000000016 */
[----:B------:R-:W-:-:S04]  /*1b00*/  IMAD.U32 R20, R20, 0x10000, RZ ;  /* 0x0001000014147824 */ /* 0x000fc800078e00ff */
[----:B------:R-:W-:Y:S01]  /*1b10*/  IMAD.U32 R30, R22, 0x10000, RZ ;  /* 0x00010000161e7824 */ /* 0x000fe200078e00ff */
[----:B-----5:R-:W-:Y:S01]  /*1b20*/  FADD R13, R13, R20 ;  /* 0x000000140d0d7221 */ /* 0x020fe20000000000 */
[C---:B------:R-:W-:Y:S01]  /*1b30*/  IMAD.U32 R20, R24.reuse, 0x10000, RZ ;  /* 0x0001000018147824 */ /* 0x040fe200078e00ff */
[----:B------:R-:W-:Y:S01]  /*1b40*/  PRMT R24, R24, 0x7632, R24 ;  /* 0x0000763218187816 */ /* 0x000fe20000000018 */
[C---:B------:R-:W-:Y:S01]  /*1b50*/  IMAD.U32 R22, R25.reuse, 0x10000, RZ ;  /* 0x0001000019167824 */ /* 0x040fe200078e00ff */
[----:B------:R-:W-:Y:S01]  /*1b60*/  PRMT R25, R25, 0x7632, R25 ;  /* 0x0000763219197816 */ /* 0x000fe20000000019 */
[----:B------:R-:W-:Y:S01]  /*1b70*/  IMAD.U32 R23, R23, 0x10000, RZ ;  /* 0x0001000017177824 */ /* 0x000fe200078e00ff */
[----:B------:R-:W-:Y:S01]  /*1b80*/  FADD R12, R12, R21 ;  /* 0x000000150c0c7221 */ /* 0x000fe20000000000 */
[----:B------:R-:W-:Y:S01]  /*1b90*/  FADD R8, R8, R35 ;  /* 0x0000002308087221 */ /* 0x000fe20000000000 */
[----:B------:R-:W-:Y:S01]  /*1ba0*/  FADD R21, -R5, R20 ;  /* 0x0000001405157221 */ /* 0x000fe20000000100 */
[----:B------:R-:W-:-:S02]  /*1bb0*/  IMAD.U32 R24, R24, 0x10000, RZ ;  /* 0x0001000018187824 */ /* 0x000fc400078e00ff */
[----:B------:R-:W-:Y:S01]  /*1bc0*/  IMAD.U32 R20, R25, 0x10000, RZ ;  /* 0x0001000019147824 */ /* 0x000fe200078e00ff */
[----:B------:R-:W-:Y:S01]  /*1bd0*/  FADD R14, R14, R23 ;  /* 0x000000170e0e7221 */ /* 0x000fe20000000000 */
[----:B------:R-:W-:Y:S01]  /*1be0*/  FADD R10, R10, R37 ;  /* 0x000000250a0a7221 */ /* 0x000fe20000000000 */
[----:B------:R-:W-:Y:S01]  /*1bf0*/  FADD R27, -R5, R22 ;  /* 0x00000016051b7221 */ /* 0x000fe20000000100 */
[----:B------:R-:W-:Y:S01]  /*1c00*/  FMUL R23, R16, R21 ;  /* 0x0000001510177220 */ /* 0x000fe20000400000 */
[----:B------:R-:W-:Y:S01]  /*1c10*/  FADD R8, R8, 1 ;  /* 0x3f80000008087421 */ /* 0x000fe20000000000 */
[----:B------:R-:W-:Y:S01]  /*1c20*/  FADD R11, R11, R32 ;  /* 0x000000200b0b7221 */ /* 0x000fe20000000000 */
[C---:B------:R-:W-:Y:S01]  /*1c30*/  FADD R21, -R5.reuse, R24 ;  /* 0x0000001805157221 */ /* 0x040fe20000000100 */
[----:B------:R-:W-:Y:S01]  /*1c40*/  FADD R25, -R5, R20 ;  /* 0x0000001405197221 */ /* 0x000fe20000000100 */
[----:B------:R-:W-:Y:S01]  /*1c50*/  FMUL R27, R16, R27 ;  /* 0x0000001b101b7220 */ /* 0x000fe20000400000 */
[----:B------:R-:W-:Y:S01]  /*1c60*/  FADD R10, R10, 1 ;  /* 0x3f8000000a0a7421 */ /* 0x000fe20000000000 */
[----:B------:R-:W-:Y:S01]  /*1c70*/  FFMA R34, R23, R8, R12 ;  /* 0x0000000817227223 */ /* 0x000fe2000000000c */
[----:B------:R-:W-:Y:S01]  /*1c80*/  FADD R15, R15, R30 ;  /* 0x0000001e0f0f7221 */ /* 0x000fe20000000000 */
[C---:B------:R-:W-:Y:S01]  /*1c90*/  FMUL R8, R16.reuse, R21 ;  /* 0x0000001510087220 */ /* 0x040fe20000400000 */
[----:B------:R-:W-:Y:S01]  /*1ca0*/  FMUL R32, R16, R25 ;  /* 0x0000001910207220 */ /* 0x000fe20000400000 */
[----:B------:R-:W-:Y:S01]  /*1cb0*/  FADD R9, R9, 1 ;  /* 0x3f80000009097421 */ /* 0x000fe20000000000 */
[----:B------:R-:W-:Y:S01]  /*1cc0*/  FADD R11, R11, 1 ;  /* 0x3f8000000b0b7421 */ /* 0x000fe20000000000 */
[----:B------:R-:W-:Y:S01]  /*1cd0*/  FFMA R33, R27, R10, R14 ;  /* 0x0000000a1b217223 */ /* 0x000fe2000000000e */
[----:B------:R-:W-:Y:S01]  /*1ce0*/  IMAD.MOV.U32 R12, RZ, RZ, 0x2 ;  /* 0x00000002ff0c7424 */ /* 0x000fe200078e00ff */
[----:B------:R-:W-:Y:S01]  /*1cf0*/  FFMA R27, R8, R9, R13 ;  /* 0x00000009081b7223 */ /* 0x000fe2000000000d */
[----:B------:R-:W-:-:S02]  /*1d00*/  FFMA R32, R32, R11, R15 ;  /* 0x0000000b20207223 */ /* 0x000fc4000000000f */
[----:B------:R-:W-:Y:S02]  /*1d10*/  IMAD.WIDE R8, R3, R12, c[0x0][0x178] ;  /* 0x00005e0003087625 */ /* 0x000fe400078e020c */
[----:B------:R-:W-:Y:S02]  /*1d20*/  F2FP.BF16.PACK_AB R36, R27, R34 ;  /* 0x000000221b24723e */ /* 0x000fe400000010ff */
[----:B------:R-:W-:Y:S01]  /*1d30*/  F2FP.BF16.PACK_AB R37, R32, R33 ;  /* 0x000000212025723e */ /* 0x000fe200000010ff */
[----:B------:R-:W-:-:S04]  /*1d40*/  IMAD.WIDE.U32 R30, R0, R31, c[0x0][0x168] ;  /* 0x00005a00001e7625 */ /* 0x000fc800078e001f */
[----:B------:R0:W-:Y:S04]  /*1d50*/  @!P3 STG.E.64 [R8.64], R36 ;  /* 0x000000240800b986 */ /* 0x0001e8000c101b04 */
[----:B------:R1:W2:Y:S01]  /*1d60*/  LDG.E.EL.64 R20, [R28.64+0x2800] ;  /* 0x002800041c147981 */ /* 0x0002a2000c2e1b00 */
[----:B------:R-:W-:Y:S02]  /*1d70*/  PLOP3.LUT P3, PT, PT, PT, UP0, 0x80, 0x0 ;  /* 0x000000000000781c */ /* 0x000fe40003f6f008 */
[----:B------:R-:W-:Y:S01]  /*1d80*/  IADD3 R13, R4, 0x800, RZ ;  /* 0x00000800040d7810 */ /* 0x000fe20007ffe0ff */
[----:B------:R-:W-:Y:S01]  /*1d90*/  CS2R R22, SRZ ;  /* 0x0000000000167805 */ /* 0x000fe2000001ff00 */
[----:B------:R1:W3:Y:S04]  /*1da0*/  LDG.E.EL.64 R24, [R28.64+0x1000] ;  /* 0x001000041c187981 */ /* 0x0002e8000c2e1b00 */
[----:B0-----:R2:W4:Y:S01]  /*1db0*/  LDG.E.EL.128 R8, [R30.64+0x5000] ;  /* 0x005000041e087981 */ /* 0x001522000c2e1d00 */
[----:B------:R-:W-:-:S05]  /*1dc0*/  IMAD.WIDE R12, R13, R12, c[0x0][0x160] ;  /* 0x000058000d0c7625 */ /* 0x000fca00078e020c */
[----:B------:R0:W5:Y:S04]  /*1dd0*/  @!P3 LDG.E.EF.64 R22, [R12.64] ;  /* 0x000000040c16b981 */ /* 0x000168000c0e1b00 */
[----:B0-----:R2:W3:Y:S01]  /*1de0*/  LDG.E.EL.128 R12, [R30.64+0x2000] ;  /* 0x002000041e0c7981 */ /* 0x0014e2000c2e1d00 */
[C---:B------:R-:W-:Y:S02]  /*1df0*/  FSETP.GT.AND P3, PT, R18.reuse, +INF , PT ;  /* 0x7f8000001200780b */ /* 0x040fe40003f64000 */
[----:B------:R-:W-:Y:S02]  /*1e00*/  PLOP3.LUT P5, PT, PT, PT, UP0, 0x40, 0x0 ;  /* 0x000000000000781c */ /* 0x000fe40003fae808 */
[----:B------:R-:W-:Y:S02]  /*1e10*/  FSEL R36, R18, +INF , !P3 ;  /* 0x7f80000012247808 */ /* 0x000fe40005800000 */
[----:B------:R-:W-:-:S02]  /*1e20*/  PLOP3.LUT P4, PT, PT, PT, UP0, 0x80, 0x0 ;  /* 0x000000000000781c */ /* 0x000fc40003f8f008 */
[----:B------:R-:W-:-:S04]  /*1e30*/  FSEL R36, R36, +INF , P5 ;  /* 0x7f80000024247808 */ /* 0x000fc80002800000 */
[-C--:B------:R-:W-:Y:S02]  /*1e40*/  FSETP.GEU.AND P5, PT, R36, R33.reuse, PT ;  /* 0x000000212400720b */ /* 0x080fe40003fae000 */
[----:B------:R-:W-:Y:S02]  /*1e50*/  FSETP.GEU.AND P3, PT, R18, -INF , PT ;  /* 0xff8000001200780b */ /* 0x000fe40003f6e000 */
[C---:B------:R-:W-:Y:S02]  /*1e60*/  FSEL R35, R36.reuse, R33, !P5 ;  /* 0x0000002124237208 */ /* 0x040fe40006800000 */
[----:B------:R-:W-:Y:S02]  /*1e70*/  FSETP.NAN.AND P5, PT, R36, R36, PT ;  /* 0x000000242400720b */ /* 0x000fe40003fa8000 */
[----:B------:R-:W-:Y:S02]  /*1e80*/  FSEL R18, R18, -INF , P3 ;  /* 0xff80000012127808 */ /* 0x000fe40001800000 */
[----:B------:R-:W-:-:S02]  /*1e90*/  PLOP3.LUT P3, PT, PT, PT, UP0, 0x40, 0x0 ;  /* 0x000000000000781c */ /* 0x000fc40003f6e808 */
[----:B------:R-:W-:Y:S02]  /*1ea0*/  @!P4 FSEL R36, R36, R35, P5 ;  /* 0x000000232424c208 */ /* 0x000fe40002800000 */
[----:B------:R-:W-:Y:S02]  /*1eb0*/  FSETP.GT.AND P5, PT, R26, +INF , PT ;  /* 0x7f8000001a00780b */ /* 0x000fe40003fa4000 */
[----:B------:R-:W-:Y:S02]  /*1ec0*/  FSEL R18, R18, -INF , P3 ;  /* 0xff80000012127808 */ /* 0x000fe40001800000 */
[----:B------:R-:W-:Y:S02]  /*1ed0*/  PLOP3.LUT P4, PT, PT, PT, UP0, 0x40, 0x0 ;  /* 0x000000000000781c */ /* 0x000fe40003f8e808 */
[----:B------:R-:W-:Y:S02]  /*1ee0*/  PLOP3.LUT P3, PT, PT, PT, UP0, 0x80, 0x0 ;  /* 0x000000000000781c */ /* 0x000fe40003f6f008 */
[----:B-1----:R-:W-:-:S02]  /*1ef0*/  FSEL R29, R26, +INF , !P5 ;  /* 0x7f8000001a1d7808 */ /* 0x002fc40006800000 */
[CC--:B------:R-:W-:Y:S02]  /*1f00*/  FSETP.GT.AND P5, PT, R18.reuse, R33.reuse, PT ;  /* 0x000000211200720b */ /* 0x0c0fe40003fa4000 */
[----:B------:R-:W-:Y:S02]  /*1f10*/  FSEL R29, R29, +INF , P4 ;  /* 0x7f8000001d1d7808 */ /* 0x000fe40002000000 */
[----:B------:R-:W-:Y:S02]  /*1f20*/  PLOP3.LUT P4, PT, PT, PT, UP0, 0x80, 0x0 ;  /* 0x000000000000781c */ /* 0x000fe40003f8f008 */
[C---:B------:R-:W-:Y:S02]  /*1f30*/  FSEL R33, R18.reuse, R33, P5 ;  /* 0x0000002112217208 */ /* 0x040fe40002800000 */
[----:B------:R-:W-:Y:S02]  /*1f40*/  FSETP.NAN.AND P6, PT, R18, R18, PT ;  /* 0x000000121200720b */ /* 0x000fe40003fc8000 */
[----:B------:R-:W-:-:S02]  /*1f50*/  FSETP.GEU.AND P5, PT, R29, R34, PT ;  /* 0x000000221d00720b */ /* 0x000fc40003fae000 */
[----:B------:R-:W-:Y:S02]  /*1f60*/  @!P3 FSEL R18, R18, R33, P6 ;  /* 0x000000211212b208 */ /* 0x000fe40003000000 */
[C---:B------:R-:W-:Y:S02]  /*1f70*/  FSETP.NAN.AND P3, PT, R29.reuse, R29, PT ;  /* 0x0000001d1d00720b */ /* 0x040fe40003f68000 */
[----:B------:R-:W-:-:S04]  /*1f80*/  FSEL R28, R29, R34, !P5 ;  /* 0x000000221d1c7208 */ /* 0x000fc80006800000 */
[----:B------:R-:W-:Y:S02]  /*1f90*/  @!P4 FSEL R29, R29, R28, P3 ;  /* 0x0000001c1d1dc208 */ /* 0x000fe40001800000 */
[----:B------:R-:W-:Y:S02]  /*1fa0*/  FSETP.GT.AND P3, PT, R17, +INF , PT ;  /* 0x7f8000001100780b */ /* 0x000fe40003f64000 */
[----:B------:R-:W-:Y:S02]  /*1fb0*/  PLOP3.LUT P5, PT, PT, PT, UP0, 0x40, 0x0 ;  /* 0x000000000000781c */ /* 0x000fe40003fae808 */
[----:B------:R-:W-:Y:S02]  /*1fc0*/  FSETP.GT.AND P4, PT, R19, +INF , PT ;  /* 0x7f8000001300780b */ /* 0x000fe40003f84000 */
[----:B------:R-:W-:Y:S01]  /*1fd0*/  PLOP3.LUT P6, PT, PT, PT, UP0, 0x40, 0x0 ;  /* 0x000000000000781c */ /* 0x000fe20003fce808 */
[----:B--2---:R-:W-:-:S04]  /*1fe0*/  IMAD.U32 R31, R20, 0x10000, RZ ;  /* 0x00010000141f7824 */ /* 0x004fc800078e00ff */
[----:B----4-:R-:W-:Y:S01]  /*1ff0*/  FADD R28, R8, R31 ;  /* 0x0000001f081c7221 */ /* 0x010fe20000000000 */
[----:B------:R-:W-:Y:S02]  /*2000*/  FSEL R8, R17, +INF , !P3 ;  /* 0x7f80000011087808 */ /* 0x000fe40005800000 */
[----:B------:R-:W-:Y:S02]  /*2010*/  PLOP3.LUT P3, PT, PT, PT, UP0, 0x80, 0x0 ;  /* 0x000000000000781c */ /* 0x000fe40003f6f008 */
[----:B------:R-:W-:Y:S02]  /*2020*/  FSEL R8, R8, +INF , P5 ;  /* 0x7f80000008087808 */ /* 0x000fe40002800000 */
[----:B------:R-:W-:Y:S02]  /*2030*/  FSEL R31, R19, +INF , !P4 ;  /* 0x7f800000131f7808 */ /* 0x000fe40006000000 */
[----:B------:R-:W-:Y:S02]  /*2040*/  FSETP.GEU.AND P5, PT, R8, R27, PT ;  /* 0x0000001b0800720b */ /* 0x000fe40003fae000 */
[----:B------:R-:W-:-:S02]  /*2050*/  PRMT R20, R20, 0x7632, R20 ;  /* 0x0000763214147816 */ /* 0x000fc40000000014 */
[C---:B------:R-:W-:Y:S02]  /*2060*/  FSEL R33, R8.reuse, R27, !P5 ;  /* 0x0000001b08217208 */ /* 0x040fe40006800000 */
[----:B------:R-:W-:Y:S02]  /*2070*/  PLOP3.LUT P4, PT, PT, PT, UP0, 0x80, 0x0 ;  /* 0x000000000000781c */ /* 0x000fe40003f8f008 */
[----:B------:R-:W-:Y:S02]  /*2080*/  FSETP.NAN.AND P5, PT, R8, R8, PT ;  /* 0x000000080800720b */ /* 0x000fe40003fa8000 */
[----:B------:R-:W-:Y:S01]  /*2090*/  FSEL R31, R31, +INF , P6 ;  /* 0x7f8000001f1f7808 */ /* 0x000fe20003000000 */
[----:B------:R-:W-:Y:S01]  /*20a0*/  IMAD.U32 R20, R20, 0x10000, RZ ;  /* 0x0001000014147824 */ /* 0x000fe200078e00ff */
[----:B------:R-:W-:Y:S02]  /*20b0*/  @!P3 FSEL R8, R8, R33, P5 ;  /* 0x000000210808b208 */ /* 0x000fe40002800000 */
[----:B------:R-:W-:Y:S01]  /*20c0*/  FSETP.GEU.AND P5, PT, R31, R32, PT ;  /* 0x000000201f00720b */ /* 0x000fe20003fae000 */
[----:B------:R-:W-:Y:S01]  /*20d0*/  FADD R9, R9, R20 ;  /* 0x0000001409097221 */ /* 0x000fe20000000000 */
[----:B------:R-:W-:-:S02]  /*20e0*/  FSETP.NAN.AND P3, PT, R31, R31, PT ;  /* 0x0000001f1f00720b */ /* 0x000fc40003f68000 */
[----:B------:R-:W-:-:S04]  /*20f0*/  FSEL R20, R31, R32, !P5 ;  /* 0x000000201f147208 */ /* 0x000fc80006800000 */
[----:B------:R-:W-:Y:S02]  /*2100*/  @!P4 FSEL R31, R31, R20, P3 ;  /* 0x000000141f1fc208 */ /* 0x000fe40001800000 */
[----:B-----5:R-:W-:Y:S02]  /*2110*/  PRMT R20, R22, 0x7632, R20 ;  /* 0x0000763216147816 */ /* 0x020fe40000000014 */
[----:B---3--:R-:W-:-:S03]  /*2120*/  PRMT R30, R24, 0x7632, R30 ;  /* 0x00007632181e7816 */ /* 0x008fc6000000001e */
[----:B------:R-:W-:Y:S02]  /*2130*/  IMAD.U32 R20, R20, 0x10000, RZ ;  /* 0x0001000014147824 */ /* 0x000fe400078e00ff */
[----:B------:R-:W-:Y:S02]  /*2140*/  IMAD.U32 R30, R30, 0x10000, RZ ;  /* 0x000100001e1e7824 */ /* 0x000fe400078e00ff */
[----:B------:R-:W-:Y:S01]  /*2150*/  FADD R33, -R5, R20 ;  /* 0x0000001405217221 */ /* 0x000fe20000000100 */
[----:B------:R-:W-:Y:S01]  /*2160*/  FADD R20, R9, 1 ;  /* 0x3f80000009147421 */ /* 0x000fe20000000000 */
[----:B------:R-:W-:Y:S01]  /*2170*/  FADD R30, R13, R30 ;  /* 0x0000001e0d1e7221 */ /* 0x000fe20000000000 */
[----:B------:R-:W-:Y:S01]  /*2180*/  IMAD.U32 R22, R22, 0x10000, RZ ;  /* 0x0001000016167824 */ /* 0x000fe200078e00ff */
[----:B------:R-:W-:Y:S01]  /*2190*/  FMUL R33, R16, R33 ;  /* 0x0000002110217220 */ /* 0x000fe20000400000 */
[----:B------:R-:W-:-:S03]  /*21a0*/  IMAD.U32 R13, R24, 0x10000, RZ ;  /* 0x00010000180d7824 */ /* 0x000fc600078e00ff */
[----:B------:R-:W-:Y:S01]  /*21b0*/  FFMA R9, R33, R20, R30 ;  /* 0x0000001421097223 */ /* 0x000fe2000000001e */
[----:B------:R-:W-:Y:S01]  /*21c0*/  FADD R33, -R5, R22 ;  /* 0x0000001605217221 */ /* 0x000fe20000000100 */
[----:B------:R-:W-:Y:S01]  /*21d0*/  FADD R20, R12, R13 ;  /* 0x0000000d0c147221 */ /* 0x000fe20000000000 */
[----:B------:R-:W-:Y:S01]  /*21e0*/  IMAD.U32 R13, R21, 0x10000, RZ ;  /* 0x00010000150d7824 */ /* 0x000fe200078e00ff */
[----:B------:R-:W-:Y:S01]  /*21f0*/  FADD R28, R28, 1 ;  /* 0x3f8000001c1c7421 */ /* 0x000fe20000000000 */
[----:B------:R-:W-:Y:S02]  /*2200*/  FMUL R33, R16, R33 ;  /* 0x0000002110217220 */ /* 0x000fe40000400000 */
[----:B------:R-:W-:Y:S01]  /*2210*/  FADD R12, R10, R13 ;  /* 0x0000000d0a0c7221 */ /* 0x000fe20000000000 */
[----:B------:R-:W-:Y:S01]  /*2220*/  PLOP3.LUT P5, PT, PT, PT, UP0, 0x80, 0x0 ;  /* 0x000000000000781c */ /* 0x000fe20003faf008 */
[----:B------:R-:W-:Y:S01]  /*2230*/  FFMA R10, R33, R28, R20 ;  /* 0x0000001c210a7223 */ /* 0x000fe20000000014 */
[----:B------:R-:W-:Y:S01]  /*2240*/  PLOP3.LUT P3, PT, PT, PT, UP0, 0x80, 0x0 ;  /* 0x000000000000781c */ /* 0x000fe20003f6f008 */
[----:B------:R-:W-:Y:S01]  /*2250*/  IMAD.U32 R20, R23, 0x10000, RZ ;  /* 0x0001000017147824 */ /* 0x000fe200078e00ff */
[----:B------:R-:W-:-:S02]  /*2260*/  FSETP.GEU.AND P4, PT, R8, R9, PT ;  /* 0x000000090800720b */ /* 0x000fc40003f8e000 */
[-C--:B------:R-:W-:Y:S01]  /*2270*/  FSETP.GEU.AND P6, PT, R29, R10.reuse, PT ;  /* 0x0000000a1d00720b */ /* 0x080fe20003fce000 */
[----:B------:R-:W-:Y:S01]  /*2280*/  FADD R33, -R5, R20 ;  /* 0x0000001405217221 */ /* 0x000fe20000000100 */
[----:B------:R-:W-:Y:S01]  /*2290*/  PRMT R23, R23, 0x7632, R23 ;  /* 0x0000763217177816 */ /* 0x000fe20000000017 */
[----:B------:R-:W-:Y:S01]  /*22a0*/  IMAD.U32 R35, R25, 0x10000, RZ ;  /* 0x0001000019237824 */ /* 0x000fe200078e00ff */
[C---:B------:R-:W-:Y:S02]  /*22b0*/  FSEL R13, R8.reuse, R9, !P4 ;  /* 0x00000009080d7208 */ /* 0x040fe40006000000 */
[C---:B------:R-:W-:Y:S02]  /*22c0*/  FSEL R20, R29.reuse, R10, !P6 ;  /* 0x0000000a1d147208 */ /* 0x040fe40007000000 */
[----:B------:R-:W-:Y:S02]  /*22d0*/  FSETP.NAN.AND P4, PT, R29, R29, PT ;  /* 0x0000001d1d00720b */ /* 0x000fe40003f88000 */
[----:B------:R-:W-:Y:S01]  /*22e0*/  FSETP.NAN.AND P6, PT, R8, R8, PT ;  /* 0x000000080800720b */ /* 0x000fe20003fc8000 */
[----:B------:R-:W-:Y:S01]  /*22f0*/  IMAD.U32 R22, R23, 0x10000, RZ ;  /* 0x0001000017167824 */ /* 0x000fe200078e00ff */
[----:B------:R-:W-:Y:S01]  /*2300*/  FADD R14, R14, R35 ;  /* 0x000000230e0e7221 */ /* 0x000fe20000000000 */
[----:B------:R-:W-:Y:S01]  /*2310*/  FMUL R33, R16, R33 ;  /* 0x0000002110217220 */ /* 0x000fe20000400000 */
[----:B------:R-:W-:Y:S01]  /*2320*/  FADD R12, R12, 1 ;  /* 0x3f8000000c0c7421 */ /* 0x000fe20000000000 */
[----:B------:R-:W-:-:S02]  /*2330*/  @!P5 FSEL R29, R29, R20, P4 ;  /* 0x000000141d1dd208 */ /* 0x000fc40002000000 */
[----:B------:R-:W-:Y:S01]  /*2340*/  @!P3 FSEL R8, R8, R13, P6 ;  /* 0x0000000d0808b208 */ /* 0x000fe20003000000 */
[----:B------:R-:W-:Y:S01]  /*2350*/  FADD R23, -R5, R22 ;  /* 0x0000001605177221 */ /* 0x000fe20000000100 */
[----:B------:R-:W-:Y:S01]  /*2360*/  FFMA R5, R33, R12, R14 ;  /* 0x0000000c21057223 */ /* 0x000fe2000000000e */
[----:B------:R-:W-:Y:S02]  /*2370*/  PRMT R21, R21, 0x7632, R21 ;  /* 0x0000763215157816 */ /* 0x000fe40000000015 */
[----:B------:R-:W-:Y:S02]  /*2380*/  PLOP3.LUT P3, PT, PT, PT, UP0, 0x80, 0x0 ;  /* 0x000000000000781c */ /* 0x000fe40003f6f008 */
[----:B------:R-:W-:Y:S01]  /*2390*/  FSETP.GEU.AND P4, PT, R29, R8, PT ;  /* 0x000000081d00720b */ /* 0x000fe20003f8e000 */
[----:B------:R-:W-:Y:S01]  /*23a0*/  IMAD.U32 R12, R21, 0x10000, RZ ;  /* 0x00010000150c7824 */ /* 0x000fe200078e00ff */
[----:B------:R-:W-:Y:S02]  /*23b0*/  PRMT R25, R25, 0x7632, R25 ;  /* 0x0000763219197816 */ /* 0x000fe40000000019 */
[CC--:B------:R-:W-:Y:S01]  /*23c0*/  FSETP.GEU.AND P6, PT, R36.reuse, R5.reuse, PT ;  /* 0x000000052400720b */ /* 0x0c0fe20003fce000 */
[----:B------:R-:W-:Y:S01]  /*23d0*/  FADD R11, R11, R12 ;  /* 0x0000000c0b0b7221 */ /* 0x000fe20000000000 */
[C---:B------:R-:W-:Y:S01]  /*23e0*/  FSETP.NAN.AND P5, PT, R36.reuse, R36, PT ;  /* 0x000000242400720b */ /* 0x040fe20003fa8000 */
[----:B------:R-:W-:Y:S01]  /*23f0*/  IMAD.U32 R14, R25, 0x10000, RZ ;  /* 0x00010000190e7824 */ /* 0x000fe200078e00ff */
[----:B------:R-:W-:-:S02]  /*2400*/  FSEL R13, R36, R5, !P6 ;  /* 0x00000005240d7208 */ /* 0x000fc40007000000 */
[----:B------:R-:W-:Y:S01]  /*2410*/  FSETP.NAN.AND P6, PT, R29, R29, PT ;  /* 0x0000001d1d00720b */ /* 0x000fe20003fc8000 */
[----:B------:R-:W-:Y:S01]  /*2420*/  FMUL R23, R16, R23 ;  /* 0x0000001710177220 */ /* 0x000fe20000400000 */
[----:B------:R-:W-:Y:S01]  /*2430*/  FADD R14, R15, R14 ;  /* 0x0000000e0f0e7221 */ /* 0x000fe20000000000 */
[----:B------:R-:W-:Y:S01]  /*2440*/  FADD R12, R11, 1 ;  /* 0x3f8000000b0c7421 */ /* 0x000fe20000000000 */
[----:B------:R-:W-:Y:S02]  /*2450*/  @!P3 FSEL R36, R36, R13, P5 ;  /* 0x0000000d2424b208 */ /* 0x000fe40002800000 */
[----:B------:R-:W-:Y:S01]  /*2460*/  @P4 FSEL R29, R29, R8, P6 ;  /* 0x000000081d1d4208 */ /* 0x000fe20003000000 */
[----:B------:R-:W-:Y:S01]  /*2470*/  FFMA R8, R23, R12, R14 ;  /* 0x0000000c17087223 */ /* 0x000fe2000000000e */
[----:B------:R-:W-:Y:S02]  /*2480*/  PLOP3.LUT P3, PT, PT, PT, UP0, 0x80, 0x0 ;  /* 0x000000000000781c */ /* 0x000fe40003f6f008 */
[----:B------:R-:W-:-:S02]  /*2490*/  FSETP.GEU.AND P4, PT, R29, R36, PT ;  /* 0x000000241d00720b */ /* 0x000fc40003f8e000 */
[CC--:B------:R-:W-:Y:S02]  /*24a0*/  FSETP.GEU.AND P6, PT, R31.reuse, R8.reuse, PT ;  /* 0x000000081f00720b */ /* 0x0c0fe40003fce000 */
[C---:B------:R-:W-:Y:S02]  /*24b0*/  FSETP.NAN.AND P5, PT, R31.reuse, R31, PT ;  /* 0x0000001f1f00720b */ /* 0x040fe40003fa8000 */
[----:B------:R-:W-:Y:S02]  /*24c0*/  FSEL R12, R31, R8, !P6 ;  /* 0x000000081f0c7208 */ /* 0x000fe40007000000 */
[----:B------:R-:W-:-:S03]  /*24d0*/  FSETP.NAN.AND P6, PT, R29, R29, PT ;  /* 0x0000001d1d00720b */ /* 0x000fc60003fc8000 */
[----:B------:R-:W-:Y:S02]  /*24e0*/  @!P3 FSEL R31, R31, R12, P5 ;  /* 0x0000000c1f1fb208 */ /* 0x000fe40002800000 */
[----:B------:R-:W-:-:S04]  /*24f0*/  @P4 FSEL R29, R29, R36, P6 ;  /* 0x000000241d1d4208 */ /* 0x000fc80003000000 */
[C---:B------:R-:W-:Y:S02]  /*2500*/  FSETP.GEU.AND P4, PT, R29.reuse, R31, PT ;  /* 0x0000001f1d00720b */ /* 0x040fe40003f8e000 */
[----:B------:R-:W-:-:S11]  /*2510*/  FSETP.NAN.AND P3, PT, R29, R29, PT ;  /* 0x0000001d1d00720b */ /* 0x000fd60003f68000 */
[----:B------:R-:W-:-:S05]  /*2520*/  @P4 FSEL R29, R29, R31, P3 ;  /* 0x0000001f1d1d4208 */ /* 0x000fca0001800000 */
[----:B------:R-:W0:Y:S01]  /*2530*/  SHFL.BFLY PT, R12, R29, 0x10, 0x1f ;  /* 0x0e001f001d0c7f89 */ /* 0x000e2200000e0000 */
[C---:B------:R-:W-:Y:S02]  /*2540*/  FSETP.NAN.AND P3, PT, R29.reuse, R29, PT ;  /* 0x0000001d1d00720b */ /* 0x040fe40003f68000 */
[----:B0-----:R-:W-:-:S11]  /*2550*/  FSETP.GEU.AND P4, PT, R29, R12, PT ;  /* 0x0000000c1d00720b */ /* 0x001fd60003f8e000 */
[----:B------:R-:W-:-:S05]  /*2560*/  @!P3 FSEL R29, R29, R12, !P4 ;  /* 0x0000000c1d1db208 */ /* 0x000fca0006000000 */
[----:B------:R-:W0:Y:S01]  /*2570*/  SHFL.BFLY PT, R12, R29, 0x8, 0x1f ;  /* 0x0d001f001d0c7f89 */ /* 0x000e2200000e0000 */
[C---:B------:R-:W-:Y:S02]  /*2580*/  FSETP.GEU.AND P3, PT, R17.reuse, -INF , PT ;  /* 0xff8000001100780b */ /* 0x040fe40003f6e000 */
[----:B------:R-:W-:Y:S02]  /*2590*/  PLOP3.LUT P4, PT, PT, PT, UP0, 0x40, 0x0 ;  /* 0x000000000000781c */ /* 0x000fe40003f8e808 */
[----:B------:R-:W-:Y:S02]  /*25a0*/  FSEL R17, R17, -INF , P3 ;  /* 0xff80000011117808 */ /* 0x000fe40001800000 */
[----:B------:R-:W-:Y:S02]  /*25b0*/  PLOP3.LUT P5, PT, PT, PT, UP0, 0x80, 0x0 ;  /* 0x000000000000781c */ /* 0x000fe40003faf008 */
[----:B------:R-:W-:-:S04]  /*25c0*/  FSEL R14, R17, -INF , P4 ;  /* 0xff800000110e7808 */ /* 0x000fc80002000000 */
[----:B------:R-:W-:-:S04]  /*25d0*/  FSETP.GT.AND P6, PT, R14, R27, PT ;  /* 0x0000001b0e00720b */ /* 0x000fc80003fc4000 */
[C---:B------:R-:W-:Y:S02]  /*25e0*/  FSEL R27, R14.reuse, R27, P6 ;  /* 0x0000001b0e1b7208 */ /* 0x040fe40003000000 */
[----:B------:R-:W-:Y:S02]  /*25f0*/  FSETP.NAN.AND P6, PT, R14, R14, PT ;  /* 0x0000000e0e00720b */ /* 0x000fe40003fc8000 */
[C---:B0-----:R-:W-:Y:S02]  /*2600*/  FSETP.GEU.AND P3, PT, R29.reuse, R12, PT ;  /* 0x0000000c1d00720b */ /* 0x041fe40003f6e000 */
[----:B------:R-:W-:Y:S02]  /*2610*/  FSETP.GEU.AND P4, PT, R26, -INF , PT ;  /* 0xff8000001a00780b */ /* 0x000fe40003f8e000 */
[----:B------:R-:W-:Y:S02]  /*2620*/  @!P5 FSEL R14, R14, R27, P6 ;  /* 0x0000001b0e0ed208 */ /* 0x000fe40003000000 */
[----:B------:R-:W-:-:S02]  /*2630*/  FSETP.NAN.AND P6, PT, R29, R29, PT ;  /* 0x0000001d1d00720b */ /* 0x000fc40003fc8000 */
[----:B------:R-:W-:Y:S02]  /*2640*/  FSEL R26, R26, -INF , P4 ;  /* 0xff8000001a1a7808 */ /* 0x000fe40002000000 */
[----:B------:R-:W-:Y:S02]  /*2650*/  PLOP3.LUT P4, PT, PT, PT, UP0, 0x40, 0x0 ;  /* 0x000000000000781c */ /* 0x000fe40003f8e808 */
[----:B------:R-:W-:Y:S02]  /*2660*/  PLOP3.LUT P5, PT, PT, PT, UP0, 0x80, 0x0 ;  /* 0x000000000000781c */ /* 0x000fe40003faf008 */
[----:B------:R-:W-:Y:S02]  /*2670*/  @P3 FSEL R29, R29, R12, P6 ;  /* 0x0000000c1d1d3208 */ /* 0x000fe40003000000 */
[----:B------:R-:W-:Y:S02]  /*2680*/  FSEL R11, R26, -INF , P4 ;  /* 0xff8000001a0b7808 */ /* 0x000fe40002000000 */
[----:B------:R-:W-:Y:S01]  /*2690*/  PLOP3.LUT P4, PT, PT, PT, UP0, 0x80, 0x0 ;  /* 0x000000000000781c */ /* 0x000fe20003f8f008 */
[----:B------:R-:W0:Y:S01]  /*26a0*/  SHFL.BFLY PT, R12, R29, 0x4, 0x1f ;  /* 0x0c801f001d0c7f89 */ /* 0x000e2200000e0000 */
[----:B------:R-:W-:-:S02]  /*26b0*/  FSETP.GT.AND P6, PT, R11, R34, PT ;  /* 0x000000220b00720b */ /* 0x000fc40003fc4000 */
[C---:B------:R-:W-:Y:S02]  /*26c0*/  FSETP.NAN.AND P3, PT, R11.reuse, R11, PT ;  /* 0x0000000b0b00720b */ /* 0x040fe40003f68000 */
[C---:B------:R-:W-:Y:S02]  /*26d0*/  FSEL R34, R11.reuse, R34, P6 ;  /* 0x000000220b227208 */ /* 0x040fe40003000000 */
[C---:B------:R-:W-:Y:S02]  /*26e0*/  FSETP.GT.AND P6, PT, R18.reuse, R5, PT ;  /* 0x000000051200720b */ /* 0x040fe40003fc4000 */
[----:B------:R-:W-:Y:S02]  /*26f0*/  @!P5 FSEL R11, R11, R34, P3 ;  /* 0x000000220b0bd208 */ /* 0x000fe40001800000 */
[----:B------:R-:W-:Y:S02]  /*2700*/  PLOP3.LUT P3, PT, PT, PT, UP0, 0x80, 0x0 ;  /* 0x000000000000781c */ /* 0x000fe40003f6f008 */
[----:B------:R-:W-:-:S02]  /*2710*/  FSETP.NAN.AND P5, PT, R18, R18, PT ;  /* 0x000000121200720b */ /* 0x000fc40003fa8000 */
[----:B------:R-:W-:-:S04]  /*2720*/  FSEL R13, R18, R5, P6 ;  /* 0x00000005120d7208 */ /* 0x000fc80003000000 */
[----:B------:R-:W-:Y:S02]  /*2730*/  @!P4 FSEL R18, R18, R13, P5 ;  /* 0x0000000d1212c208 */ /* 0x000fe40002800000 */
[CC--:B------:R-:W-:Y:S02]  /*2740*/  FSETP.GT.AND P5, PT, R14.reuse, R9.reuse, PT ;  /* 0x000000090e00720b */ /* 0x0c0fe40003fa4000 */
[----:B------:R-:W-:Y:S02]  /*2750*/  PLOP3.LUT P4, PT, PT, PT, UP0, 0x80, 0x0 ;  /* 0x000000000000781c */ /* 0x000fe40003f8f008 */
[C---:B------:R-:W-:Y:S02]  /*2760*/  FSETP.NAN.AND P6, PT, R14.reuse, R14, PT ;  /* 0x0000000e0e00720b */ /* 0x040fe40003fc8000 */
[----:B------:R-:W-:Y:S02]  /*2770*/  FSEL R13, R14, R9, P5 ;  /* 0x000000090e0d7208 */ /* 0x000fe40002800000 */
[----:B------:R-:W-:-:S02]  /*2780*/  FSETP.GT.AND P5, PT, R11, R10, PT ;  /* 0x0000000a0b00720b */ /* 0x000fc40003fa4000 */
[----:B------:R-:W-:Y:S02]  /*2790*/  @!P3 FSEL R14, R14, R13, P6 ;  /* 0x0000000d0e0eb208 */ /* 0x000fe40003000000 */
[C---:B------:R-:W-:Y:S02]  /*27a0*/  FSETP.NAN.AND P6, PT, R11.reuse, R11, PT ;  /* 0x0000000b0b00720b */ /* 0x040fe40003fc8000 */
[----:B------:R-:W-:Y:S02]  /*27b0*/  FSEL R16, R11, R10, P5 ;  /* 0x0000000a0b107208 */ /* 0x000fe40002800000 */
[----:B0-----:R-:W-:Y:S02]  /*27c0*/  FSETP.GEU.AND P3, PT, R29, R12, PT ;  /* 0x0000000c1d00720b */ /* 0x001fe40003f6e000 */
[----:B------:R-:W-:Y:S02]  /*27d0*/  FSETP.GEU.AND P5, PT, R19, -INF , PT ;  /* 0xff8000001300780b */ /* 0x000fe40003fae000 */
[----:B------:R-:W-:-:S02]  /*27e0*/  @!P4 FSEL R11, R11, R16, P6 ;  /* 0x000000100b0bc208 */ /* 0x000fc40003000000 */
[----:B------:R-:W-:Y:S02]  /*27f0*/  PLOP3.LUT P4, PT, PT, PT, UP0, 0x40, 0x0 ;  /* 0x000000000000781c */ /* 0x000fe40003f8e808 */
[----:B------:R-:W-:Y:S02]  /*2800*/  FSEL R19, R19, -INF , P5 ;  /* 0xff80000013137808 */ /* 0x000fe40002800000 */
[----:B------:R-:W-:Y:S02]  /*2810*/  FSETP.NAN.AND P6, PT, R29, R29, PT ;  /* 0x0000001d1d00720b */ /* 0x000fe40003fc8000 */
[----:B------:R-:W-:Y:S02]  /*2820*/  FSEL R19, R19, -INF , P4 ;  /* 0xff80000013137808 */ /* 0x000fe40002000000 */
[----:B------:R-:W-:Y:S02]  /*2830*/  FSETP.GT.AND P4, PT, R11, R14, PT ;  /* 0x0000000e0b00720b */ /* 0x000fe40003f84000 */
[----:B------:R-:W-:-:S02]  /*2840*/  @P3 FSEL R29, R29, R12, P6 ;  /* 0x0000000c1d1d3208 */ /* 0x000fc40003000000 */
[----:B------:R-:W-:Y:S02]  /*2850*/  PLOP3.LUT P5, PT, PT, PT, UP0, 0x80, 0x0 ;  /* 0x000000000000781c */ /* 0x000fe40003faf008 */
[----:B------:R-:W-:-:S04]  /*2860*/  FSETP.GT.AND P3, PT, R19, R32, PT ;  /* 0x000000201300720b */ /* 0x000fc80003f64000 */
[----:B------:R-:W-:Y:S02]  /*2870*/  FSEL R32, R19, R32, P3 ;  /* 0x0000002013207208 */ /* 0x000fe40001800000 */
[----:B------:R-:W-:Y:S02]  /*2880*/  FSETP.NAN.AND P3, PT, R11, R11, PT ;  /* 0x0000000b0b00720b */ /* 0x000fe40003f68000 */
[----:B------:R-:W-:Y:S02]  /*2890*/  FSETP.NAN.AND P6, PT, R19, R19, PT ;  /* 0x000000131300720b */ /* 0x000fe40003fc8000 */
[----:B------:R-:W-:Y:S02]  /*28a0*/  @!P4 FSEL R11, R11, R14, P3 ;  /* 0x0000000e0b0bc208 */ /* 0x000fe40001800000 */
[----:B------:R-:W-:Y:S02]  /*28b0*/  @!P5 FSEL R19, R19, R32, P6 ;  /* 0x000000201313d208 */ /* 0x000fe40003000000 */
[----:B------:R-:W-:-:S02]  /*28c0*/  PLOP3.LUT P3, PT, PT, PT, UP0, 0x80, 0x0 ;  /* 0x000000000000781c */ /* 0x000fc40003f6f008 */
[----:B------:R-:W-:Y:S02]  /*28d0*/  FSETP.GT.AND P4, PT, R11, R18, PT ;  /* 0x000000120b00720b */ /* 0x000fe40003f84000 */
[CC--:B------:R-:W-:Y:S02]  /*28e0*/  FSETP.GT.AND P6, PT, R19.reuse, R8.reuse, PT ;  /* 0x000000081300720b */ /* 0x0c0fe40003fc4000 */
[C---:B------:R-:W-:Y:S02]  /*28f0*/  FSETP.NAN.AND P5, PT, R19.reuse, R19, PT ;  /* 0x000000131300720b */ /* 0x040fe40003fa8000 */
[----:B------:R-:W-:Y:S02]  /*2900*/  FSEL R14, R19, R8, P6 ;  /* 0x00000008130e7208 */ /* 0x000fe40003000000 */
[----:B------:R-:W-:Y:S01]  /*2910*/  FSETP.NAN.AND P6, PT, R11, R11, PT ;  /* 0x0000000b0b00720b */ /* 0x000fe20003fc8000 */
[----:B------:R-:W0:Y:S02]  /*2920*/  SHFL.BFLY PT, R12, R29, 0x2, 0x1f ;  /* 0x0c401f001d0c7f89 */ /* 0x000e2400000e0000 */
[----:B------:R-:W-:-:S02]  /*2930*/  @!P3 FSEL R19, R19, R14, P5 ;  /* 0x0000000e1313b208 */ /* 0x000fc40002800000 */
[----:B------:R-:W-:-:S04]  /*2940*/  @!P4 FSEL R11, R11, R18, P6 ;  /* 0x000000120b0bc208 */ /* 0x000fc80003000000 */
[C---:B------:R-:W-:Y:S02]  /*2950*/  FSETP.GT.AND P4, PT, R11.reuse, R19, PT ;  /* 0x000000130b00720b */ /* 0x040fe40003f84000 */
[----:B------:R-:W-:-:S11]  /*2960*/  FSETP.NAN.AND P5, PT, R11, R11, PT ;  /* 0x0000000b0b00720b */ /* 0x000fd60003fa8000 */
[----:B------:R-:W-:Y:S02]  /*2970*/  @!P4 FSEL R11, R11, R19, P5 ;  /* 0x000000130b0bc208 */ /* 0x000fe40002800000 */
[----:B0-----:R-:W-:-:S03]  /*2980*/  FSETP.GEU.AND P6, PT, R29, R12, PT ;  /* 0x0000000c1d00720b */ /* 0x001fc60003fce000 */
[----:B------:R-:W0:Y:S01]  /*2990*/  SHFL.BFLY PT, R16, R11, 0x10, 0x1f ;  /* 0x0e001f000b107f89 */ /* 0x000e2200000e0000 */
[----:B------:R-:W-:-:S09]  /*29a0*/  FSETP.NAN.AND P3, PT, R29, R29, PT ;  /* 0x0000001d1d00720b */ /* 0x000fd20003f68000 */
[----:B------:R-:W-:Y:S02]  /*29b0*/  @P6 FSEL R29, R29, R12, P3 ;  /* 0x0000000c1d1d6208 */ /* 0x000fe40001800000 */
[----:B------:R-:W-:-:S03]  /*29c0*/  FSETP.NAN.AND P6, PT, R11, R11, PT ;  /* 0x0000000b0b00720b */ /* 0x000fc60003fc8000 */
[----:B------:R-:W1:Y:S01]  /*29d0*/  SHFL.BFLY PT, R14, R29, 0x1, 0x1f ;  /* 0x0c201f001d0e7f89 */ /* 0x000e6200000e0000 */
[----:B------:R-:W-:Y:S01]  /*29e0*/  PLOP3.LUT P4, PT, PT, PT, UP0, 0x80, 0x0 ;  /* 0x000000000000781c */ /* 0x000fe20003f8f008 */
[----:B------:R-:W-:Y:S01]  /*29f0*/  UMOV UR19, 0x2 ;  /* 0x0000000200137882 */ /* 0x000fe20000000000 */
[----:B------:R-:W-:Y:S01]  /*2a00*/  IADD3 R13, R4, 0x800, RZ ;  /* 0x00000800040d7810 */ /* 0x000fe20007ffe0ff */
[----:B------:R-:W-:Y:S01]  /*2a10*/  IMAD.U32 R18, RZ, RZ, UR19 ;  /* 0x00000013ff127e24 */ /* 0x000fe2000f8e00ff */
[----:B------:R-:W2:Y:S01]  /*2a20*/  S2R R12, SR_TID.X ;  /* 0x00000000000c7919 */ /* 0x000ea20000002100 */
[CC--:B0-----:R-:W-:Y:S02]  /*2a30*/  FSETP.GT.AND P5, PT, R11.reuse, R16.reuse, PT ;  /* 0x000000100b00720b */ /* 0x0c1fe40003fa4000 */
[----:B------:R-:W-:Y:S02]  /*2a40*/  F2FP.BF16.PACK_AB R17, R8, R5 ;  /* 0x000000050811723e */ /* 0x000fe400000010ff */
[----:B------:R-:W-:-:S02]  /*2a50*/  @!P6 FSEL R11, R11, R16, P5 ;  /* 0x000000100b0be208 */ /* 0x000fc40002800000 */
[----:B------:R-:W-:Y:S01]  /*2a60*/  F2FP.BF16.PACK_AB R16, R9, R10 ;  /* 0x0000000a0910723e */ /* 0x000fe200000010ff */
[----:B------:R-:W-:-:S05]  /*2a70*/  IMAD.WIDE R8, R13, R18, c[0x0][0x178] ;  /* 0x00005e000d087625 */ /* 0x000fca00078e0212 */
[----:B------:R-:W-:Y:S04]  /*2a80*/  @!P4 STG.E.64 [R8.64], R16 ;  /* 0x000000100800c986 */ /* 0x000fe8000c101b0a */
[----:B------:R-:W-:Y:S01]  /*2a90*/  BAR.SYNC.DEFER_BLOCKING 0x0 ;  /* 0x0000000000007b1d */ /* 0x000fe20000010000 */
[C---:B-1----:R-:W-:Y:S02]  /*2aa0*/  FSETP.GEU.AND P3, PT, R29.reuse, R14, PT ;  /* 0x0000000e1d00720b */ /* 0x042fe40003f6e000 */
[----:B------:R-:W-:Y:S02]  /*2ab0*/  FSETP.NAN.AND P5, PT, R29, R29, PT ;  /* 0x0000001d1d00720b */ /* 0x000fe40003fa8000 */
[----:B--2---:R-:W-:-:S04]  /*2ac0*/  SHF.R.U32.HI R5, RZ, 0x3, R12 ;  /* 0x00000003ff057819 */ /* 0x004fc8000001160c */
[----:B------:R-:W-:-:S05]  /*2ad0*/  LOP3.LUT R18, R5, 0x1c, RZ, 0xc0, !PT ;  /* 0x0000001c05127812 */ /* 0x000fca00078ec0ff */
[----:B------:R-:W-:-:S05]  /*2ae0*/  @P3 SEL R29, R29, R14, P5 ;  /* 0x0000000e1d1d3207 */ /* 0x000fca0002800000 */
[----:B------:R-:W-:Y:S04]  /*2af0*/  @!P2 STS [R18], R29 ;  /* 0x0000001d1200a388 */ /* 0x000fe80000000800 */
[----:B------:R-:W-:Y:S06]  /*2b00*/  BAR.SYNC.DEFER_BLOCKING 0x0 ;  /* 0x0000000000007b1d */ /* 0x000fec0000010000 */
[----:B------:R-:W0:Y:S04]  /*2b10*/  SHFL.BFLY PT, R10, R11, 0x8, 0x1f ;  /* 0x0d001f000b0a7f89 */ /* 0x000e2800000e0000 */
[----:B------:R-:W1:Y:S01]  /*2b20*/  @!P1 LDS R7, [R12.X4] ;  /* 0x000000000c079984 */ /* 0x000e620000004800 */
[----:B0-----:R-:W-:-:S02]  /*2b30*/  FSETP.GT.AND P3, PT, R11, R10, PT ;  /* 0x0000000a0b00720b */ /* 0x001fc40003f64000 */
[----:B------:R-:W-:-:S11]  /*2b40*/  FSETP.NAN.AND P4, PT, R11, R11, PT ;  /* 0x0000000b0b00720b */ /* 0x000fd60003f88000 */
[----:B------:R-:W-:Y:S02]  /*2b50*/  @!P3 FSEL R11, R11, R10, P4 ;  /* 0x0000000a0b0bb208 */ /* 0x000fe40002000000 */
[----:B-1----:R-:W0:Y:S01]  /*2b60*/  SHFL.BFLY PT, R10, R7, 0x4, 0x1f ;  /* 0x0c801f00070a7f89 */ /* 0x002e2200000e0000 */
[C---:B------:R-:W-:Y:S02]  /*2b70*/  FSETP.NAN.AND P3, PT, R7.reuse, R7, PT ;  /* 0x000000070700720b */ /* 0x040fe40003f68000 */
[----:B0-----:R-:W-:-:S04]  /*2b80*/  FSETP.GEU.AND P5, PT, R7, R10, PT ;  /* 0x0000000a0700720b */ /* 0x001fc80003fae000 */
[----:B------:R-:W-:-:S04]  /*2b90*/  FSEL R10, R7, R10, !P5 ;  /* 0x0000000a070a7208 */ /* 0x000fc80006800000 */
[----:B------:R-:W-:-:S05]  /*2ba0*/  FSEL R5, R7, R10, P3 ;  /* 0x0000000a07057208 */ /* 0x000fca0001800000 */
[----:B------:R-:W0:Y:S04]  /*2bb0*/  SHFL.BFLY PT, R8, R5, 0x2, 0x1f ;  /* 0x0c401f0005087f89 */ /* 0x000e2800000e0000 */
[----:B------:R-:W1:Y:S01]  /*2bc0*/  SHFL.BFLY PT, R14, R11, 0x4, 0x1f ;  /* 0x0c801f000b0e7f89 */ /* 0x000e6200000e0000 */
[----:B------:R-:W-:Y:S02]  /*2bd0*/  FSETP.NAN.AND P3, PT, R5, R5, PT ;  /* 0x000000050500720b */ /* 0x000fe40003f68000 */
[----:B------:R-:W-:Y:S02]  /*2be0*/  FSETP.NAN.AND P5, PT, R11, R11, PT ;  /* 0x0000000b0b00720b */ /* 0x000fe40003fa8000 */
[----:B0-----:R-:W-:Y:S02]  /*2bf0*/  FSETP.GEU.AND P6, PT, R5, R8, PT ;  /* 0x000000080500720b */ /* 0x001fe40003fce000 */
[----:B-1----:R-:W-:-:S11]  /*2c00*/  FSETP.GT.AND P4, PT, R11, R14, PT ;  /* 0x0000000e0b00720b */ /* 0x002fd60003f84000 */
[----:B------:R-:W-:-:S05]  /*2c10*/  @P6 FSEL R5, R5, R8, P3 ;  /* 0x0000000805056208 */ /* 0x000fca0001800000 */
[----:B------:R-:W0:Y:S01]  /*2c20*/  SHFL.BFLY PT, R8, R5, 0x1, 0x1f ;  /* 0x0c201f0005087f89 */ /* 0x000e2200000e0000 */
[----:B------:R-:W-:-:S05]  /*2c30*/  @!P4 FSEL R11, R11, R14, P5 ;  /* 0x0000000e0b0bc208 */ /* 0x000fca0002800000 */
[----:B------:R-:W1:Y:S01]  /*2c40*/  SHFL.BFLY PT, R10, R11, 0x2, 0x1f ;  /* 0x0c401f000b0a7f89 */ /* 0x000e6200000e0000 */
[C---:B------:R-:W-:Y:S02]  /*2c50*/  FSETP.NAN.AND P3, PT, R5.reuse, R5, PT ;  /* 0x000000050500720b */ /* 0x040fe40003f68000 */
[----:B0-----:R-:W-:Y:S02]  /*2c60*/  FSETP.GEU.AND P6, PT, R5, R8, PT ;  /* 0x000000080500720b */ /* 0x001fe40003fce000 */
[C---:B-1----:R-:W-:Y:S02]  /*2c70*/  FSETP.GT.AND P4, PT, R11.reuse, R10, PT ;  /* 0x0000000a0b00720b */ /* 0x042fe40003f84000 */
[----:B------:R-:W-:-:S09]  /*2c80*/  FSETP.NAN.AND P5, PT, R11, R11, PT ;  /* 0x0000000b0b00720b */ /* 0x000fd20003fa8000 */
[----:B------:R-:W-:-:S05]  /*2c90*/  @P6 SEL R5, R5, R8, P3 ;  /* 0x0000000805056207 */ /* 0x000fca0001800000 */
[----:B------:R-:W-:Y:S01]  /*2ca0*/  @P0 STS [R12.X4], R5 ;  /* 0x000000050c000388 */ /* 0x000fe20000004800 */
[----:B------:R-:W-:-:S03]  /*2cb0*/  @!P4 FSEL R11, R11, R10, P5 ;  /* 0x0000000a0b0bc208 */ /* 0x000fc60002800000 */
[----:B------:R-:W-:Y:S06]  /*2cc0*/  BAR.SYNC.DEFER_BLOCKING 0x0 ;  /* 0x0000000000007b1d */ /* 0x000fec0000010000 */
[----:B------:R-:W0:Y:S01]  /*2cd0*/  SHFL.BFLY PT, R10, R11, 0x1, 0x1f ;  /* 0x0c201f000b0a7f89 */ /* 0x000e2200000e0000 */
[----:B------:R-:W-:-:S03]  /*2ce0*/  FSETP.NAN.AND P5, PT, R11, R11, PT ;  /* 0x0000000b0b00720b */ /* 0x000fc60003fa8000 */
[----:B------:R-:W-:Y:S01]  /*2cf0*/  LDS R8, [RZ] ;  /* 0x00000000ff087984 */ /* 0x000fe20000000800 */
[----:B0-----:R-:W-:-:S13]  /*2d00*/  FSETP.GT.AND P4, PT, R11, R10, PT ;  /* 0x0000000a0b00720b */ /* 0x001fda0003f84000 */
[----:B------:R-:W-:Y:S01]  /*2d10*/  @!P4 SEL R11, R11, R10, P5 ;  /* 0x0000000a0b0bc207 */ /* 0x000fe20002800000 */
[----:B------:R-:W-:Y:S06]  /*2d20*/  BAR.SYNC.DEFER_BLOCKING 0x0 ;  /* 0x0000000000007b1d */ /* 0x000fec0000010000 */
[----:B------:R-:W-:Y:S04]  /*2d30*/  @!P2 STS [R18], R11 ;  /* 0x0000000b1200a388 */ /* 0x000fe80000000800 */
[----:B------:R-:W-:Y:S06]  /*2d40*/  BAR.SYNC.DEFER_BLOCKING 0x0 ;  /* 0x0000000000007b1d */ /* 0x000fec0000010000 */
[----:B------:R-:W0:Y:S04]  /*2d50*/  @!P1 LDS R6, [R12.X4] ;  /* 0x000000000c069984 */ /* 0x000e280000004800 */
[----:B0-----:R-:W0:Y:S01]  /*2d60*/  SHFL.BFLY PT, R7, R6, 0x4, 0x1f ;  /* 0x0c801f0006077f89 */ /* 0x001e2200000e0000 */
[----:B------:R-:W-:-:S02]  /*2d70*/  FSETP.NAN.AND P2, PT, R6, R6, PT ;  /* 0x000000060600720b */ /* 0x000fc40003f48000 */
[----:B0-----:R-:W-:-:S04]  /*2d80*/  FSETP.GT.AND P1, PT, R6, R7, PT ;  /* 0x000000070600720b */ /* 0x001fc80003f24000 */
[----:B------:R-:W-:-:S04]  /*2d90*/  FSEL R7, R6, R7, P1 ;  /* 0x0000000706077208 */ /* 0x000fc80000800000 */
[----:B------:R-:W-:-:S05]  /*2da0*/  FSEL R7, R6, R7, P2 ;  /* 0x0000000706077208 */ /* 0x000fca0001000000 */
[----:B------:R-:W0:Y:S01]  /*2db0*/  SHFL.BFLY PT, R10, R7, 0x2, 0x1f ;  /* 0x0c401f00070a7f89 */ /* 0x000e2200000e0000 */
[C---:B------:R-:W-:Y:S02]  /*2dc0*/  FSETP.NAN.AND P2, PT, R7.reuse, R7, PT ;  /* 0x000000070700720b */ /* 0x040fe40003f48000 */
[----:B0-----:R-:W-:-:S13]  /*2dd0*/  FSETP.GT.AND P1, PT, R7, R10, PT ;  /* 0x0000000a0700720b */ /* 0x001fda0003f24000 */
[----:B------:R-:W-:-:S05]  /*2de0*/  @!P1 FSEL R7, R7, R10, P2 ;  /* 0x0000000a07079208 */ /* 0x000fca0001000000 */
[----:B------:R-:W0:Y:S01]  /*2df0*/  SHFL.BFLY PT, R10, R7, 0x1, 0x1f ;  /* 0x0c201f00070a7f89 */ /* 0x000e2200000e0000 */
[C---:B------:R-:W-:Y:S02]  /*2e00*/  FSETP.NAN.AND P2, PT, R7.reuse, R7, PT ;  /* 0x000000070700720b */ /* 0x040fe40003f48000 */
[----:B0-----:R-:W-:-:S13]  /*2e10*/  FSETP.GT.AND P1, PT, R7, R10, PT ;  /* 0x0000000a0700720b */ /* 0x001fda0003f24000 */
[----:B------:R-:W-:-:S05]  /*2e20*/  @!P1 SEL R7, R7, R10, P2 ;  /* 0x0000000a07079207 */ /* 0x000fca0001000000 */
[----:B------:R0:W-:Y:S04]  /*2e30*/  @P0 STS [R12.X4], R7 ;  /* 0x000000070c000388 */ /* 0x0001e80000004800 */
[----:B------:R-:W-:Y:S06]  /*2e40*/  BAR.SYNC.DEFER_BLOCKING 0x0 ;  /* 0x0000000000007b1d */ /* 0x000fec0000010000 */
[----:B------:R-:W1:Y:S01]  /*2e50*/  LDS R9, [RZ] ;  /* 0x00000000ff097984 */ /* 0x000e620000000800 */
[----:B------:R-:W-:Y:S01]  /*2e60*/  PLOP3.LUT P0, PT, PT, PT, UP0, 0x40, 0x0 ;  /* 0x000000000000781c */ /* 0x000fe20003f0e808 */
[----:B------:R-:W-:-:S02]  /*2e70*/  ULDC.64 UR4, c[0x0][0x180] ;  /* 0x0000600000047ab9 */ /* 0x000fc40000000a00 */
[----:B------:R-:W-:Y:S01]  /*2e80*/  ULDC.64 UR6, c[0x0][0x188] ;  /* 0x0000620000067ab9 */ /* 0x000fe20000000a00 */
[----:B------:R-:W-:Y:S01]  /*2e90*/  ISETP.EQ.AND P0, PT, R0, RZ, P0 ;  /* 0x000000ff0000720c */ /* 0x000fe20000702270 */
[----:B------:R-:W-:Y:S02]  /*2ea0*/  ULDC.64 UR8, c[0x0][0x190] ;  /* 0x0000640000087ab9 */ /* 0x000fe40000000a00 */
[----:B------:R-:W-:Y:S02]  /*2eb0*/  UIMAD.WIDE UR4, UR18, UR19, UR4 ;  /* 0x00000013120472a5 */ /* 0x000fe4000f8e0204 */
[----:B------:R-:W-:Y:S02]  /*2ec0*/  UIMAD.WIDE UR6, UR18, UR19, UR6 ;  /* 0x00000013120672a5 */ /* 0x000fe4000f8e0206 */
[----:B------:R-:W-:Y:S02]  /*2ed0*/  UIMAD.WIDE UR8, UR18, UR19, UR8 ;  /* 0x00000013120872a5 */ /* 0x000fe4000f8e0208 */
[----:B------:R-:W-:Y:S01]  /*2ee0*/  ULDC.64 UR12, c[0x0][0x198] ;  /* 0x00006600000c7ab9 */ /* 0x000fe20000000a00 */
[----:B------:R-:W-:Y:S01]  /*2ef0*/  IMAD.U32 R10, RZ, RZ, UR4 ;  /* 0x00000004ff0a7e24 */ /* 0x000fe2000f8e00ff */
[----:B------:R-:W-:Y:S01]  /*2f00*/  ULDC.64 UR14, c[0x0][0x1a0] ;  /* 0x00006800000e7ab9 */ /* 0x000fe20000000a00 */
[----:B------:R-:W-:Y:S01]  /*2f10*/  IMAD.U32 R11, RZ, RZ, UR5 ;  /* 0x00000005ff0b7e24 */ /* 0x000fe2000f8e00ff */
[----:B------:R-:W-:Y:S01]  /*2f20*/  ULDC.64 UR16, c[0x0][0x1a8] ;  /* 0x00006a0000107ab9 */ /* 0x000fe20000000a00 */
[----:B0-----:R-:W-:Y:S01]  /*2f30*/  IMAD.U32 R12, RZ, RZ, UR6 ;  /* 0x00000006ff0c7e24 */ /* 0x001fe2000f8e00ff */
[----:B------:R-:W-:Y:S01]  /*2f40*/  UIMAD.WIDE UR4, UR18, UR19, UR12 ;  /* 0x00000013120472a5 */ /* 0x000fe2000f8e020c */
[----:B------:R-:W-:Y:S01]  /*2f50*/  IMAD.U32 R13, RZ, RZ, UR7 ;  /* 0x00000007ff0d7e24 */ /* 0x000fe2000f8e00ff */
[----:B------:R-:W-:Y:S01]  /*2f60*/  UIMAD.WIDE UR6, UR18, UR19, UR14 ;  /* 0x00000013120672a5 */ /* 0x000fe2000f8e020e */
[----:B------:R-:W-:Y:S01]  /*2f70*/  IMAD.U32 R14, RZ, RZ, UR8 ;  /* 0x00000008ff0e7e24 */ /* 0x000fe2000f8e00ff */
[----:B------:R-:W-:Y:S01]  /*2f80*/  PLOP3.LUT P2, PT, PT, PT, UP0, 0x80, 0x0 ;  /* 0x000000000000781c */ /* 0x000fe20003f4f008 */
[----:B------:R-:W-:Y:S01]  /*2f90*/  IMAD.U32 R15, RZ, RZ, UR9 ;  /* 0x00000009ff0f7e24 */ /* 0x000fe2000f8e00ff */
[----:B------:R-:W-:Y:S01]  /*2fa0*/  UIMAD.WIDE UR8, UR18, UR19, UR16 ;  /* 0x00000013120872a5 */ /* 0x000fe2000f8e0210 */
[----:B------:R-:W-:Y:S01]  /*2fb0*/  PLOP3.LUT P1, PT, PT, PT, UP0, 0x80, 0x0 ;  /* 0x000000000000781c */ /* 0x000fe20003f2f008 */
[----:B------:R-:W-:Y:S01]  /*2fc0*/  IMAD.U32 R16, RZ, RZ, UR4 ;  /* 0x00000004ff107e24 */ /* 0x000fe2000f8e00ff */
[----:B------:R-:W-:-:S02]  /*2fd0*/  SHF.R.S32.HI R5, RZ, 0x1f, R4 ;  /* 0x0000001fff057819 */ /* 0x000fc40000011404 */
[----:B-1----:R-:W-:-:S04]  /*2fe0*/  F2FP.BF16.PACK_AB R0, R9, R8 ;  /* 0x000000080900723e */ /* 0x002fc800000010ff */
[C---:B------:R-:W-:Y:S02]  /*2ff0*/  PRMT R7, R0.reuse, 0x7632, R7 ;  /* 0x0000763200077816 */ /* 0x040fe40000000007 */
[----:B------:R-:W-:Y:S01]  /*3000*/  PRMT R17, R0, 0x7610, R17 ;  /* 0x0000761000117816 */ /* 0x000fe20000000011 */
[----:B------:R0:W-:Y:S01]  /*3010*/  @P0 STG.E.U16 [R10.64], R0 ;  /* 0x000000000a000986 */ /* 0x0001e2000c10150a */
[----:B------:R-:W-:-:S03]  /*3020*/  IMAD.U32 R18, RZ, RZ, UR6 ;  /* 0x00000006ff127e24 */ /* 0x000fc6000f8e00ff */
[----:B------:R1:W-:Y:S01]  /*3030*/  @P0 STG.E.U16 [R12.64], R7 ;  /* 0x000000070c000986 */ /* 0x0003e2000c10150a */
[----:B------:R-:W-:-:S03]  /*3040*/  IMAD.U32 R19, RZ, RZ, UR7 ;  /* 0x00000007ff137e24 */ /* 0x000fc6000f8e00ff */
[----:B------:R2:W-:Y:S01]  /*3050*/  @P0 STG.E.U16 [R14.64], R17 ;  /* 0x000000110e000986 */ /* 0x0005e2000c10150a */
[----:B------:R-:W-:Y:S01]  /*3060*/  IMAD.U32 R20, RZ, RZ, UR8 ;  /* 0x00000008ff147e24 */ /* 0x000fe2000f8e00ff */
[----:B0-----:R-:W-:Y:S01]  /*3070*/  LEA R10, P1, R4, c[0x0][0x178], 0x1 ;  /* 0x00005e00040a7a11 */ /* 0x001fe200078208ff */
[----:B------:R-:W-:Y:S01]  /*3080*/  IMAD.U32 R21, RZ, RZ, UR9 ;  /* 0x00000009ff157e24 */ /* 0x000fe2000f8e00ff */
[C---:B-1----:R-:W-:Y:S01]  /*3090*/  PRMT R12, R0.reuse, 0x7632, R12 ;  /* 0x00007632000c7816 */ /* 0x042fe2000000000c */
[----:B------:R-:W-:Y:S01]  /*30a0*/  CS2R R6, SRZ ;  /* 0x0000000000067805 */ /* 0x000fe2000001ff00 */
[----:B------:R-:W-:Y:S01]  /*30b0*/  PRMT R13, R0, 0x7632, R13 ;  /* 0x00007632000d7816 */ /* 0x000fe2000000000d */
[----:B--2---:R-:W-:Y:S01]  /*30c0*/  IMAD.U32 R17, RZ, RZ, UR5 ;  /* 0x00000005ff117e24 */ /* 0x004fe2000f8e00ff */
[----:B------:R-:W-:-:S04]  /*30d0*/  LEA.HI.X R11, R4, c[0x0][0x17c], R5, 0x1, P1 ;  /* 0x00005f00040b7a11 */ /* 0x000fc800008f0c05 */
[----:B------:R-:W-:Y:S04]  /*30e0*/  @P0 STG.E.U16 [R16.64], R12 ;  /* 0x0000000c10000986 */ /* 0x000fe8000c10150a */
[----:B------:R0:W-:Y:S04]  /*30f0*/  @P0 STG.E.U16 [R18.64], R0 ;  /* 0x0000000012000986 */ /* 0x0001e8000c10150a */
[----:B------:R1:W-:Y:S04]  /*3100*/  @P0 STG.E.U16 [R20.64], R13 ;  /* 0x0000000d14000986 */ /* 0x0003e8000c10150a */
[----:B------:R-:W2:Y:S01]  /*3110*/  @!P2 LDG.E.EF.64 R6, [R10.64] ;  /* 0x0000000a0a06a981 */ /* 0x000ea2000c0e1b00 */
[----:B------:R-:W-:-:S04]  /*3120*/  FSETP.GE.AND P0, PT, R8, RZ, PT ;  /* 0x000000ff0800720b */ /* 0x000fc80003f06000 */
[----:B------:R-:W-:-:S05]  /*3130*/  FSEL R8, R8, RZ, !P0 ;  /* 0x000000ff08087208 */ /* 0x000fca0004000000 */
[----:B------:R-:W-:Y:S01]  /*3140*/  FADD R8, RZ, -R8 ;  /* 0x80000008ff087221 */ /* 0x000fe20000000000 */
[----:B------:R-:W-:-:S04]  /*3150*/  FSETP.GTU.AND P0, PT, R9, RZ, PT ;  /* 0x000000ff0900720b */ /* 0x000fc80003f0c000 */
[----:B------:R-:W-:Y:S02]  /*3160*/  FSETP.NAN.AND P1, PT, R8, R8, PT ;  /* 0x000000080800720b */ /* 0x000fe40003f28000 */
[----:B------:R-:W-:-:S04]  /*3170*/  FSEL R9, R9, RZ, P0 ;  /* 0x000000ff09097208 */ /* 0x000fc80000000000 */
[----:B------:R-:W-:-:S07]  /*3180*/  FSETP.GT.AND P0, PT, R8, R9, PT ;  /* 0x000000090800720b */ /* 0x000fce0003f04000 */
[----:B------:R-:W-:-:S05]  /*3190*/  @!P1 FSEL R8, R8, R9, P0 ;  /* 0x0000000908089208 */ /* 0x000fca0000000000 */
[----:B------:R-:W-:-:S05]  /*31a0*/  FMUL R8, R8, 0.0078740157186985015869 ;  /* 0x3c01020408087820 */ /* 0x000fca0000400000 */
[C---:B------:R-:W-:Y:S02]  /*31b0*/  FSETP.GT.AND P0, PT, R8.reuse, 9.9999997473787516356e-06, PT ;  /* 0x3727c5ac0800780b */ /* 0x040fe40003f04000 */
[----:B------:R-:W-:-:S11]  /*31c0*/  FSETP.NAN.AND P1, PT, R8, R8, PT ;  /* 0x000000080800720b */ /* 0x000fd60003f28000 */
[----:B------:R-:W-:-:S04]  /*31d0*/  @!P0 FSEL R8, R8, 9.9999997473787516356e-06, P1 ;  /* 0x3727c5ac08088808 */ /* 0x000fc80000800000 */
[C---:B------:R-:W-:Y:S02]  /*31e0*/  FSETP.GT.AND P0, PT, |R8|.reuse, 8.50705917302346158658e+37, PT ;  /* 0x7e8000000800780b */ /* 0x040fe40003f04200 */
[----:B------:R-:W-:Y:S01]  /*31f0*/  FSETP.GEU.AND P1, PT, |R8|, 1.175494350822287508e-38, PT ;  /* 0x008000000800780b */ /* 0x000fe20003f2e200 */
[----:B------:R-:W-:-:S10]  /*3200*/  IMAD.MOV.U32 R9, RZ, RZ, 0x3e800000 ;  /* 0x3e800000ff097424 */ /* 0x000fd400078e00ff */
[----:B------:R-:W-:-:S04]  /*3210*/  @P0 FMUL R8, R8, 0.25 ;  /* 0x3e80000008080820 */ /* 0x000fc80000400000 */
[----:B------:R-:W-:-:S04]  /*3220*/  @!P1 FMUL R8, R8, 16777216 ;  /* 0x4b80000008089820 */ /* 0x000fc80000400000 */
[----:B0-----:R-:W0:Y:S01]  /*3230*/  MUFU.RCP R0, R8 ;  /* 0x0000000800007308 */ /* 0x001e220000001000 */
[----:B------:R-:W-:-:S05]  /*3240*/  FSEL R9, R9, 1, P0 ;  /* 0x3f80000009097808 */ /* 0x000fca0000000000 */
[----:B------:R-:W-:-:S04]  /*3250*/  @!P1 FMUL R9, R9, 16777216 ;  /* 0x4b80000009099820 */ /* 0x000fc80000400000 */
[----:B0-----:R-:W-:Y:S01]  /*3260*/  FMUL R0, R0, R9 ;  /* 0x0000000900007220 */ /* 0x001fe20000400000 */
[C---:B--2---:R-:W-:Y:S01]  /*3270*/  PRMT R10, R6.reuse, 0x7632, R10 ;  /* 0x00007632060a7816 */ /* 0x044fe2000000000a */
[----:B------:R-:W-:-:S04]  /*3280*/  IMAD.U32 R9, R6, 0x10000, RZ ;  /* 0x0001000006097824 */ /* 0x000fc800078e00ff */
[----:B------:R-:W-:-:S04]  /*3290*/  IMAD.U32 R11, R10, 0x10000, RZ ;  /* 0x000100000a0b7824 */ /* 0x000fc800078e00ff */
[C---:B------:R-:W-:Y:S01]  /*32a0*/  FMUL R11, R0.reuse, R11 ;  /* 0x0000000b000b7220 */ /* 0x040fe20000400000 */
[----:B------:R-:W-:Y:S01]  /*32b0*/  FMUL R6, R0, R9 ;  /* 0x0000000900067220 */ /* 0x000fe20000400000 */
[C---:B------:R-:W-:Y:S01]  /*32c0*/  IMAD.U32 R9, R7.reuse, 0x10000, RZ ;  /* 0x0001000007097824 */ /* 0x040fe200078e00ff */
[----:B------:R-:W-:-:S03]  /*32d0*/  PRMT R7, R7, 0x7632, R7 ;  /* 0x0000763207077816 */ /* 0x000fc60000000007 */
[----:B------:R-:W0:Y:S01]  /*32e0*/  FRND R11, R11 ;  /* 0x0000000b000b7307 */ /* 0x000e220000201000 */
[----:B------:R-:W-:Y:S01]  /*32f0*/  FMUL R9, R0, R9 ;  /* 0x0000000900097220 */ /* 0x000fe20000400000 */
[----:B------:R-:W-:-:S06]  /*3300*/  IMAD.U32 R7, R7, 0x10000, RZ ;  /* 0x0001000007077824 */ /* 0x000fcc00078e00ff */
[----:B------:R-:W2:Y:S01]  /*3310*/  FRND R6, R6 ;  /* 0x0000000600067307 */ /* 0x000ea20000201000 */
[----:B------:R-:W-:-:S07]  /*3320*/  FMUL R7, R0, R7 ;  /* 0x0000000700077220 */ /* 0x000fce0000400000 */
[----:B------:R-:W3:Y:S01]  /*3330*/  FRND R9, R9 ;  /* 0x0000000900097307 */ /* 0x000ee20000201000 */
[----:B0-----:R-:W-:-:S07]  /*3340*/  FSETP.GT.AND P1, PT, R11, -127, PT ;  /* 0xc2fe00000b00780b */ /* 0x001fce0003f24000 */
[----:B------:R-:W0:Y:S01]  /*3350*/  FRND R7, R7 ;  /* 0x0000000700077307 */ /* 0x000e220000201000 */
[C---:B--2---:R-:W-:Y:S02]  /*3360*/  FSETP.GT.AND P0, PT, R6.reuse, -127, PT ;  /* 0xc2fe00000600780b */ /* 0x044fe40003f04000 */
[----:B------:R-:W-:Y:S02]  /*3370*/  FSETP.NAN.AND P3, PT, R11, R11, PT ;  /* 0x0000000b0b00720b */ /* 0x000fe40003f68000 */
[----:B---3--:R-:W-:Y:S02]  /*3380*/  FSETP.GT.AND P2, PT, R9, -127, PT ;  /* 0xc2fe00000900780b */ /* 0x008fe40003f44000 */
[----:B------:R-:W-:Y:S02]  /*3390*/  @!P1 FSEL R11, R11, -127, P3 ;  /* 0xc2fe00000b0b9808 */ /* 0x000fe40001800000 */
[----:B------:R-:W-:Y:S02]  /*33a0*/  FSETP.NAN.AND P3, PT, R6, R6, PT ;  /* 0x000000060600720b */ /* 0x000fe40003f68000 */
[----:B0-----:R-:W-:-:S03]  /*33b0*/  FSETP.GT.AND P1, PT, R7, -127, PT ;  /* 0xc2fe00000700780b */ /* 0x001fc60003f24000 */
[----:B------:R-:W-:Y:S02]  /*33c0*/  @!P0 FSEL R6, R6, -127, P3 ;  /* 0xc2fe000006068808 */ /* 0x000fe40001800000 */
[----:B------:R-:W-:-:S04]  /*33d0*/  FSETP.NAN.AND P0, PT, R9, R9, PT ;  /* 0x000000090900720b */ /* 0x000fc80003f08000 */
[----:B------:R-:W-:Y:S02]  /*33e0*/  @!P2 FSEL R9, R9, -127, P0 ;  /* 0xc2fe00000909a808 */ /* 0x000fe40000000000 */
[C---:B------:R-:W-:Y:S01]  /*33f0*/  FSETP.NAN.AND P0, PT, R7.reuse, R7, PT ;  /* 0x000000070700720b */ /* 0x040fe20003f08000 */
[----:B------:R-:W0:Y:S03]  /*3400*/  F2I.S16.TRUNC.NTZ R8, R11 ;  /* 0x0000000b00087305 */ /* 0x000e26000020e900 */
[----:B------:R-:W-:Y:S02]  /*3410*/  @!P1 FSEL R7, R7, -127, P0 ;  /* 0xc2fe000007079808 */ /* 0x000fe40000000000 */
[----:B------:R-:W-:-:S03]  /*3420*/  FSETP.GEU.AND P6, PT, R11, 127, PT ;  /* 0x42fe00000b00780b */ /* 0x000fc60003fce000 */
[----:B------:R-:W2:Y:S01]  /*3430*/  F2I.S16.TRUNC.NTZ R10, R6 ;  /* 0x00000006000a7305 */ /* 0x000ea2000020e900 */
[----:B------:R-:W-:-:S07]  /*3440*/  FSETP.GEU.AND P3, PT, R6, 127, PT ;  /* 0x42fe00000600780b */ /* 0x000fce0003f6e000 */
[----:B-1----:R2:W1:Y:S01]  /*3450*/  F2I.S16.TRUNC.NTZ R13, R9 ;  /* 0x00000009000d7305 */ /* 0x002462000020e900 */
[----:B------:R-:W-:-:S07]  /*3460*/  FSETP.GEU.AND P0, PT, R9, 127, PT ;  /* 0x42fe00000900780b */ /* 0x000fce0003f0e000 */
[----:B------:R-:W3:Y:S01]  /*3470*/  F2I.S16.TRUNC.NTZ R12, R7 ;  /* 0x00000007000c7305 */ /* 0x000ee2000020e900 */
[----:B------:R-:W-:Y:S02]  /*3480*/  FSETP.GEU.AND P1, PT, R7, 127, PT ;  /* 0x42fe00000700780b */ /* 0x000fe40003f2e000 */
[----:B------:R-:W-:Y:S02]  /*3490*/  FSETP.NAN.AND P5, PT, R11, R11, PT ;  /* 0x0000000b0b00720b */ /* 0x000fe40003fa8000 */
[----:B0-----:R-:W-:Y:S02]  /*34a0*/  LOP3.LUT R8, R8, 0xffff, RZ, 0xc0, !PT ;  /* 0x0000ffff08087812 */ /* 0x001fe400078ec0ff */
[----:B------:R-:W-:Y:S02]  /*34b0*/  FSETP.NAN.AND P2, PT, R9, R9, PT ;  /* 0x000000090900720b */ /* 0x000fe40003f48000 */
[----:B------:R-:W-:Y:S02]  /*34c0*/  FSETP.NAN.AND P4, PT, R6, R6, PT ;  /* 0x000000060600720b */ /* 0x000fe40003f88000 */
[----:B------:R-:W-:-:S02]  /*34d0*/  @P6 SEL R8, R8, 0x7f, P5 ;  /* 0x0000007f08086807 */ /* 0x000fc40002800000 */
[----:B--2---:R-:W-:Y:S02]  /*34e0*/  LOP3.LUT R9, R10, 0xffff, RZ, 0xc0, !PT ;  /* 0x0000ffff0a097812 */ /* 0x004fe400078ec0ff */
[----:B------:R-:W-:Y:S02]  /*34f0*/  FSETP.NAN.AND P5, PT, R7, R7, PT ;  /* 0x000000070700720b */ /* 0x000fe40003fa8000 */
[----:B-1----:R-:W-:Y:S02]  /*3500*/  LOP3.LUT R13, R13, 0xffff, RZ, 0xc0, !PT ;  /* 0x0000ffff0d0d7812 */ /* 0x002fe400078ec0ff */
[----:B---3--:R-:W-:Y:S02]  /*3510*/  LOP3.LUT R12, R12, 0xffff, RZ, 0xc0, !PT ;  /* 0x0000ffff0c0c7812 */ /* 0x008fe400078ec0ff */
[----:B------:R-:W-:Y:S02]  /*3520*/  @P3 SEL R9, R9, 0x7f, P4 ;  /* 0x0000007f09093807 */ /* 0x000fe40002000000 */
[----:B------:R-:W-:-:S02]  /*3530*/  PLOP3.LUT P3, PT, PT, PT, UP0, 0x80, 0x0 ;  /* 0x000000000000781c */ /* 0x000fc40003f6f008 */
[----:B------:R-:W-:Y:S02]  /*3540*/  @P0 SEL R13, R13, 0x7f, P2 ;  /* 0x0000007f0d0d0807 */ /* 0x000fe40001000000 */
[----:B------:R-:W-:Y:S02]  /*3550*/  @P1 SEL R12, R12, 0x7f, P5 ;  /* 0x0000007f0c0c1807 */ /* 0x000fe40002800000 */
[----:B------:R-:W-:Y:S02]  /*3560*/  PRMT R9, R9, 0x3340, R8 ;  /* 0x0000334009097816 */ /* 0x000fe40000000008 */
[----:B------:R-:W-:Y:S02]  /*3570*/  IADD3 R6, P0, R4, c[0x0][0x1b0], RZ ;  /* 0x00006c0004067a10 */ /* 0x000fe40007f1e0ff */
[----:B------:R-:W-:Y:S02]  /*3580*/  PRMT R12, R13, 0x3340, R12 ;  /* 0x000033400d0c7816 */ /* 0x000fe4000000000c */
[----:B------:R-:W-:-:S02]  /*3590*/  IADD3.X R7, R5, c[0x0][0x1b4], RZ, P0, !PT ;  /* 0x00006d0005077a10 */ /* 0x000fc400007fe4ff */
[----:B------:R-:W-:Y:S02]  /*35a0*/  PRMT R17, R9, 0x5410, R12 ;  /* 0x0000541009117816 */ /* 0x000fe4000000000c */
[----:B------:R-:W-:Y:S02]  /*35b0*/  PLOP3.LUT P0, PT, PT, PT, UP0, 0x80, 0x0 ;  /* 0x000000000000781c */ /* 0x000fe40003f0f008 */
[----:B------:R-:W-:Y:S01]  /*35c0*/  PLOP3.LUT P0, PT, PT, PT, UP0, 0x80, 0x0 ;  /* 0x000000000000781c */ /* 0x000fe20003f0f008 */
[----:B------:R0:W-:Y:S01]  /*35d0*/  @!P3 STG.E [R6.64], R17 ;  /* 0x000000110600b986 */ /* 0x0001e2000c10190a */
[----:B------:R-:W-:Y:S02]  /*35e0*/  PLOP3.LUT P1, PT, PT, PT, UP0, 0x80, 0x0 ;  /* 0x000000000000781c */ /* 0x000fe40003f2f008 */
[----:B------:R-:W-:Y:S02]  /*35f0*/  IADD3 R8, P1, R4, c[0x0][0x1b8], RZ ;  /* 0x00006e0004087a10 */ /* 0x000fe40007f3e0ff */
[----:B------:R-:W-:-:S02]  /*3600*/  PLOP3.LUT P3, PT, PT, PT, UP0, 0x80, 0x0 ;  /* 0x000000000000781c */ /* 0x000fc40003f6f008 */
[----:B------:R-:W-:Y:S02]  /*3610*/  PLOP3.LUT P4, PT, PT, PT, UP0, 0x80, 0x0 ;  /* 0x000000000000781c */ /* 0x000fe40003f8f008 */
[----:B------:R-:W-:Y:S02]  /*3620*/  PLOP3.LUT P4, PT, PT, PT, UP0, 0x80, 0x0 ;  /* 0x000000000000781c */ /* 0x000fe40003f8f008 */
[----:B------:R-:W-:Y:S02]  /*3630*/  IADD3 R10, P2, R4, c[0x0][0x1c0], RZ ;  /* 0x00007000040a7a10 */ /* 0x000fe40007f5e0ff */
[----:B------:R-:W-:Y:S02]  /*3640*/  IADD3.X R9, R5, c[0x0][0x1bc], RZ, P1, !PT ;  /* 0x00006f0005097a10 */ /* 0x000fe40000ffe4ff */
[----:B------:R-:W-:Y:S02]  /*3650*/  SHF.R.S32.HI R4, RZ, 0x1f, R3 ;  /* 0x0000001fff047819 */ /* 0x000fe40000011403 */
[----:B------:R-:W-:Y:S01]  /*3660*/  LEA R12, P1, R3, c[0x0][0x178], 0x1 ;  /* 0x00005e00030c7a11 */ /* 0x000fe200078208ff */
[----:B0-----:R-:W-:Y:S01]  /*3670*/  CS2R R6, SRZ ;  /* 0x0000000000067805 */ /* 0x001fe2000001ff00 */
[----:B------:R-:W-:-:S02]  /*3680*/  IADD3.X R11, R5, c[0x0][0x1c4], RZ, P2, !PT ;  /* 0x00007100050b7a10 */ /* 0x000fc400017fe4ff */
[----:B------:R-:W-:Y:S01]  /*3690*/  LEA.HI.X R13, R3, c[0x0][0x17c], R4, 0x1, P1 ;  /* 0x00005f00030d7a11 */ /* 0x000fe200008f0c04 */
[----:B------:R0:W-:Y:S04]  /*36a0*/  @!P0 STG.E [R8.64], R17 ;  /* 0x0000001108008986 */ /* 0x0001e8000c10190a */
[----:B------:R1:W-:Y:S04]  /*36b0*/  @!P3 STG.E [R10.64], R17 ;  /* 0x000000110a00b986 */ /* 0x0003e8000c10190a */
[----:B------:R-:W2:Y:S01]  /*36c0*/  @!P4 LDG.E.EF.64 R6, [R12.64] ;  /* 0x0000000a0c06c981 */ /* 0x000ea2000c0e1b00 */
[----:B------:R-:W-:-:S02]  /*36d0*/  PLOP3.LUT P6, PT, PT, PT, UP0, 0x80, 0x0 ;  /* 0x000000000000781c */ /* 0x000fc40003fcf008 */
[C---:B--2---:R-:W-:Y:S01]  /*36e0*/  PRMT R5, R6.reuse, 0x7632, R5 ;  /* 0x0000763206057816 */ /* 0x044fe20000000005 */
[----:B------:R-:W-:-:S04]  /*36f0*/  IMAD.U32 R15, R6, 0x10000, RZ ;  /* 0x00010000060f7824 */ /* 0x000fc800078e00ff */
[----:B------:R-:W-:Y:S01]  /*3700*/  IMAD.U32 R5, R5, 0x10000, RZ ;  /* 0x0001000005057824 */ /* 0x000fe200078e00ff */
[----:B------:R-:W-:-:S03]  /*3710*/  FMUL R15, R0, R15 ;  /* 0x0000000f000f7220 */ /* 0x000fc60000400000 */
[C---:B------:R-:W-:Y:S01]  /*3720*/  FMUL R6, R0.reuse, R5 ;  /* 0x0000000500067220 */ /* 0x040fe20000400000 */
[C---:B------:R-:W-:Y:S01]  /*3730*/  IMAD.U32 R5, R7.reuse, 0x10000, RZ ;  /* 0x0001000007057824 */ /* 0x040fe200078e00ff */
[----:B------:R-:W-:Y:S01]  /*3740*/  PRMT R7, R7, 0x7632, R7 ;  /* 0x0000763207077816 */ /* 0x000fe20000000007 */
[----:B------:R-:W2:Y:S02]  /*3750*/  FRND R15, R15 ;  /* 0x0000000f000f7307 */ /* 0x000ea40000201000 */
[----:B------:R-:W-:Y:S02]  /*3760*/  FMUL R5, R0, R5 ;  /* 0x0000000500057220 */ /* 0x000fe40000400000 */
[----:B------:R-:W-:-:S04]  /*3770*/  IMAD.U32 R7, R7, 0x10000, RZ ;  /* 0x0001000007077824 */ /* 0x000fc800078e00ff */
[----:B------:R-:W3:Y:S01]  /*3780*/  FRND R6, R6 ;  /* 0x0000000600067307 */ /* 0x000ee20000201000 */
[----:B------:R-:W-:-:S07]  /*3790*/  FMUL R7, R0, R7 ;  /* 0x0000000700077220 */ /* 0x000fce0000400000 */
[----:B------:R-:W4:Y:S01]  /*37a0*/  FRND R5, R5 ;  /* 0x0000000500057307 */ /* 0x000f220000201000 */
[----:B--2---:R-:W-:-:S07]  /*37b0*/  FSETP.GT.AND P0, PT, R15, -127, PT ;  /* 0xc2fe00000f00780b */ /* 0x004fce0003f04000 */
[----:B------:R-:W2:Y:S01]  /*37c0*/  FRND R7, R7 ;  /* 0x0000000700077307 */ /* 0x000ea20000201000 */
[C---:B---3--:R-:W-:Y:S02]  /*37d0*/  FSETP.GT.AND P1, PT, R6.reuse, -127, PT ;  /* 0xc2fe00000600780b */ /* 0x048fe40003f24000 */
[----:B------:R-:W-:Y:S02]  /*37e0*/  FSETP.NAN.AND P3, PT, R15, R15, PT ;  /* 0x0000000f0f00720b */ /* 0x000fe40003f68000 */
[----:B----4-:R-:W-:Y:S02]  /*37f0*/  FSETP.GT.AND P2, PT, R5, -127, PT ;  /* 0xc2fe00000500780b */ /* 0x010fe40003f44000 */
[----:B------:R-:W-:Y:S02]  /*3800*/  @!P0 FSEL R15, R15, -127, P3 ;  /* 0xc2fe00000f0f8808 */ /* 0x000fe40001800000 */
[----:B------:R-:W-:Y:S02]  /*3810*/  FSETP.NAN.AND P3, PT, R6, R6, PT ;  /* 0x000000060600720b */ /* 0x000fe40003f68000 */
[----:B--2---:R-:W-:-:S03]  /*3820*/  FSETP.GT.AND P0, PT, R7, -127, PT ;  /* 0xc2fe00000700780b */ /* 0x004fc60003f04000 */
[----:B------:R-:W-:Y:S02]  /*3830*/  @!P1 FSEL R6, R6, -127, P3 ;  /* 0xc2fe000006069808 */ /* 0x000fe40001800000 */
[----:B------:R-:W-:-:S04]  /*3840*/  FSETP.NAN.AND P1, PT, R5, R5, PT ;  /* 0x000000050500720b */ /* 0x000fc80003f28000 */
[----:B------:R-:W-:Y:S02]  /*3850*/  @!P2 FSEL R5, R5, -127, P1 ;  /* 0xc2fe00000505a808 */ /* 0x000fe40000800000 */
[C---:B------:R-:W-:Y:S01]  /*3860*/  FSETP.NAN.AND P1, PT, R7.reuse, R7, PT ;  /* 0x000000070700720b */ /* 0x040fe20003f28000 */
[----:B0-----:R-:W0:Y:S03]  /*3870*/  F2I.S16.TRUNC.NTZ R8, R6 ;  /* 0x0000000600087305 */ /* 0x001e26000020e900 */
[----:B------:R-:W-:Y:S02]  /*3880*/  @!P0 FSEL R7, R7, -127, P1 ;  /* 0xc2fe000007078808 */ /* 0x000fe40000800000 */
[----:B------:R-:W-:-:S03]  /*3890*/  FSETP.GEU.AND P6, PT, R6, 127, PT ;  /* 0x42fe00000600780b */ /* 0x000fc60003fce000 */
[----:B------:R-:W2:Y:S01]  /*38a0*/  F2I.S16.TRUNC.NTZ R9, R15 ;  /* 0x0000000f00097305 */ /* 0x000ea2000020e900 */
[----:B------:R-:W-:-:S07]  /*38b0*/  FSETP.GEU.AND P3, PT, R15, 127, PT ;  /* 0x42fe00000f00780b */ /* 0x000fce0003f6e000 */
[----:B-1----:R-:W1:Y:S01]  /*38c0*/  F2I.S16.TRUNC.NTZ R11, R5 ;  /* 0x00000005000b7305 */ /* 0x002e62000020e900 */
[----:B------:R-:W-:-:S07]  /*38d0*/  FSETP.GEU.AND P0, PT, R5, 127, PT ;  /* 0x42fe00000500780b */ /* 0x000fce0003f0e000 */
[----:B------:R-:W3:Y:S01]  /*38e0*/  F2I.S16.TRUNC.NTZ R10, R7 ;  /* 0x00000007000a7305 */ /* 0x000ee2000020e900 */
[----:B------:R-:W-:Y:S02]  /*38f0*/  FSETP.GEU.AND P1, PT, R7, 127, PT ;  /* 0x42fe00000700780b */ /* 0x000fe40003f2e000 */
[----:B------:R-:W-:Y:S02]  /*3900*/  FSETP.NAN.AND P5, PT, R6, R6, PT ;  /* 0x000000060600720b */ /* 0x000fe40003fa8000 */
[----:B0-----:R-:W-:Y:S02]  /*3910*/  LOP3.LUT R8, R8, 0xffff, RZ, 0xc0, !PT ;  /* 0x0000ffff08087812 */ /* 0x001fe400078ec0ff */
[----:B------:R-:W-:Y:S02]  /*3920*/  FSETP.NAN.AND P4, PT, R15, R15, PT ;  /* 0x0000000f0f00720b */ /* 0x000fe40003f88000 */
[----:B------:R-:W-:Y:S02]  /*3930*/  @P6 SEL R8, R8, 0x7f, P5 ;  /* 0x0000007f08086807 */ /* 0x000fe40002800000 */
[----:B--2---:R-:W-:-:S02]  /*3940*/  LOP3.LUT R9, R9, 0xffff, RZ, 0xc0, !PT ;  /* 0x0000ffff09097812 */ /* 0x004fc400078ec0ff */
[----:B------:R-:W-:Y:S02]  /*3950*/  FSETP.NAN.AND P2, PT, R5, R5, PT ;  /* 0x000000050500720b */ /* 0x000fe40003f48000 */
        /* <DEDUP_REMOVED lines=16> */
[----:B------:R-:W-:Y:S02]  /*3a60*/  PLOP3.LUT P2, PT, PT, PT, UP0, 0x80, 0x0 ;  /* 0x000000000000781c */ /* 0x000fe40003f4f008 */
[----:B------:R-:W-:-:S02]  /*3a70*/  IADD3 R8, P1, R3, c[0x0][0x1b8], RZ ;  /* 0x00006e0003087a10 */ /* 0x000fc40007f3e0ff */
[----:B------:R-:W-:Y:S02]  /*3a80*/  PLOP3.LUT P3, PT, PT, PT, UP0, 0x80, 0x0 ;  /* 0x000000000000781c */ /* 0x000fe40003f6f008 */
[----:B------:R-:W-:Y:S02]  /*3a90*/  IADD3 R10, P2, R3, c[0x0][0x1c0], RZ ;  /* 0x00007000030a7a10 */ /* 0x000fe40007f5e0ff */
[----:B------:R-:W-:Y:S02]  /*3aa0*/  PLOP3.LUT P4, PT, PT, PT, UP0, 0x80, 0x0 ;  /* 0x000000000000781c */ /* 0x000fe40003f8f008 */
[C---:B------:R-:W-:Y:S02]  /*3ab0*/  IADD3.X R9, R4.reuse, c[0x0][0x1bc], RZ, P1, !PT ;  /* 0x00006f0004097a10 */ /* 0x040fe40000ffe4ff */
[----:B------:R-:W-:Y:S02]  /*3ac0*/  IADD3.X R11, R4, c[0x0][0x1c4], RZ, P2, !PT ;  /* 0x00007100040b7a10 */ /* 0x000fe400017fe4ff */
[----:B------:R-:W-:-:S02]  /*3ad0*/  SHF.R.S32.HI R3, RZ, 0x1f, R2 ;  /* 0x0000001fff037819 */ /* 0x000fc40000011402 */
[----:B------:R-:W-:Y:S01]  /*3ae0*/  LEA R4, P1, R2, c[0x0][0x178], 0x1 ;  /* 0x00005e0002047a11 */ /* 0x000fe200078208ff */
[----:B0-----:R-:W-:-:S03]  /*3af0*/  CS2R R6, SRZ ;  /* 0x0000000000067805 */ /* 0x001fc6000001ff00 */
[----:B------:R-:W-:Y:S01]  /*3b00*/  LEA.HI.X R5, R2, c[0x0][0x17c], R3, 0x1, P1 ;  /* 0x00005f0002057a11 */ /* 0x000fe200008f0c03 */
[----:B------:R0:W-:Y:S04]  /*3b10*/  @!P0 STG.E [R8.64], R15 ;  /* 0x0000000f08008986 */ /* 0x0001e8000c10190a */
[----:B------:R1:W-:Y:S04]  /*3b20*/  @!P3 STG.E [R10.64], R15 ;  /* 0x0000000f0a00b986 */ /* 0x0003e8000c10190a */
[----:B------:R-:W2:Y:S01]  /*3b30*/  @!P4 LDG.E.EF.64 R6, [R4.64] ;  /* 0x0000000a0406c981 */ /* 0x000ea2000c0e1b00 */
[----:B------:R-:W-:Y:S01]  /*3b40*/  PLOP3.LUT P6, PT, PT, PT, UP0, 0x80, 0x0 ;  /* 0x000000000000781c */ /* 0x000fe20003fcf008 */
[C---:B--2---:R-:W-:Y:S01]  /*3b50*/  IMAD.U32 R13, R7.reuse, 0x10000, RZ ;  /* 0x00010000070d7824 */ /* 0x044fe200078e00ff */
[----:B------:R-:W-:-:S03]  /*3b60*/  PRMT R7, R7, 0x7632, R7 ;  /* 0x0000763207077816 */ /* 0x000fc60000000007 */
[----:B------:R-:W-:Y:S01]  /*3b70*/  FMUL R12, R0, R13 ;  /* 0x0000000d000c7220 */ /* 0x000fe20000400000 */
[C---:B------:R-:W-:Y:S01]  /*3b80*/  IMAD.U32 R13, R6.reuse, 0x10000, RZ ;  /* 0x00010000060d7824 */ /* 0x040fe200078e00ff */
[----:B------:R-:W-:Y:S01]  /*3b90*/  PRMT R6, R6, 0x7632, R6 ;  /* 0x0000763206067816 */ /* 0x000fe20000000006 */
[----:B------:R-:W-:Y:S02]  /*3ba0*/  IMAD.U32 R7, R7, 0x10000, RZ ;  /* 0x0001000007077824 */ /* 0x000fe400078e00ff */
[C---:B------:R-:W-:Y:S01]  /*3bb0*/  FMUL R13, R0.reuse, R13 ;  /* 0x0000000d000d7220 */ /* 0x040fe20000400000 */
[----:B------:R-:W2:Y:S01]  /*3bc0*/  FRND R12, R12 ;  /* 0x0000000c000c7307 */ /* 0x000ea20000201000 */
[----:B------:R-:W-:Y:S01]  /*3bd0*/  FMUL R7, R0, R7 ;  /* 0x0000000700077220 */ /* 0x000fe20000400000 */
[----:B------:R-:W-:-:S06]  /*3be0*/  IMAD.U32 R5, R6, 0x10000, RZ ;  /* 0x0001000006057824 */ /* 0x000fcc00078e00ff */
[----:B------:R-:W3:Y:S01]  /*3bf0*/  FRND R13, R13 ;  /* 0x0000000d000d7307 */ /* 0x000ee20000201000 */
[----:B------:R-:W-:-:S07]  /*3c00*/  FMUL R5, R0, R5 ;  /* 0x0000000500057220 */ /* 0x000fce0000400000 */
[----:B------:R-:W4:Y:S01]  /*3c10*/  FRND R7, R7 ;  /* 0x0000000700077307 */ /* 0x000f220000201000 */
[----:B--2---:R-:W-:-:S07]  /*3c20*/  FSETP.GT.AND P1, PT, R12, -127, PT ;  /* 0xc2fe00000c00780b */ /* 0x004fce0003f24000 */
[----:B------:R-:W2:Y:S01]  /*3c30*/  FRND R5, R5 ;  /* 0x0000000500057307 */ /* 0x000ea20000201000 */
[----:B---3--:R-:W-:Y:S02]  /*3c40*/  FSETP.GT.AND P0, PT, R13, -127, PT ;  /* 0xc2fe00000d00780b */ /* 0x008fe40003f04000 */
[C---:B------:R-:W-:Y:S02]  /*3c50*/  FSETP.NAN.AND P3, PT, R12.reuse, R12, PT ;  /* 0x0000000c0c00720b */ /* 0x040fe40003f68000 */
[----:B----4-:R-:W-:Y:S02]  /*3c60*/  FSETP.GT.AND P2, PT, R7, -127, PT ;  /* 0xc2fe00000700780b */ /* 0x010fe40003f44000 */
[----:B------:R-:W-:Y:S02]  /*3c70*/  @!P1 FSEL R12, R12, -127, P3 ;  /* 0xc2fe00000c0c9808 */ /* 0x000fe40001800000 */
[----:B------:R-:W-:Y:S02]  /*3c80*/  FSETP.NAN.AND P3, PT, R13, R13, PT ;  /* 0x0000000d0d00720b */ /* 0x000fe40003f68000 */
[----:B--2---:R-:W-:-:S03]  /*3c90*/  FSETP.GT.AND P1, PT, R5, -127, PT ;  /* 0xc2fe00000500780b */ /* 0x004fc60003f24000 */
[----:B------:R-:W-:Y:S02]  /*3ca0*/  @!P0 FSEL R13, R13, -127, P3 ;  /* 0xc2fe00000d0d8808 */ /* 0x000fe40001800000 */
[C---:B------:R-:W-:Y:S01]  /*3cb0*/  FSETP.NAN.AND P0, PT, R7.reuse, R7, PT ;  /* 0x000000070700720b */ /* 0x040fe20003f08000 */
[----:B0-----:R-:W0:Y:S03]  /*3cc0*/  F2I.S16.TRUNC.NTZ R8, R12 ;  /* 0x0000000c00087305 */ /* 0x001e26000020e900 */
[----:B------:R-:W-:Y:S02]  /*3cd0*/  @!P2 FSEL R7, R7, -127, P0 ;  /* 0xc2fe00000707a808 */ /* 0x000fe40000000000 */
[----:B------:R-:W-:-:S04]  /*3ce0*/  FSETP.NAN.AND P0, PT, R5, R5, PT ;  /* 0x000000050500720b */ /* 0x000fc80003f08000 */
[----:B------:R-:W-:Y:S01]  /*3cf0*/  @!P1 FSEL R5, R5, -127, P0 ;  /* 0xc2fe000005059808 */ /* 0x000fe20000000000 */
[----:B------:R-:W-:Y:S01]  /*3d00*/  F2I.S16.TRUNC.NTZ R4, R13 ;  /* 0x0000000d00047305 */ /* 0x000fe2000020e900 */
[----:B------:R-:W-:-:S07]  /*3d10*/  FSETP.GEU.AND P6, PT, R12, 127, PT ;  /* 0x42fe00000c00780b */ /* 0x000fce0003fce000 */
[----:B------:R-:W2:Y:S01]  /*3d20*/  F2I.S16.TRUNC.NTZ R6, R7 ;  /* 0x0000000700067305 */ /* 0x000ea2000020e900 */
[----:B------:R-:W-:-:S07]  /*3d30*/  FSETP.GEU.AND P0, PT, R7, 127, PT ;  /* 0x42fe00000700780b */ /* 0x000fce0003f0e000 */
[----:B------:R3:W4:Y:S01]  /*3d40*/  F2I.S16.TRUNC.NTZ R0, R5 ;  /* 0x0000000500007305 */ /* 0x000722000020e900 */
[----:B------:R-:W-:Y:S02]  /*3d50*/  FSETP.GEU.AND P1, PT, R13, 127, PT ;  /* 0x42fe00000d00780b */ /* 0x000fe40003f2e000 */
[----:B------:R-:W-:Y:S02]  /*3d60*/  FSETP.GEU.AND P2, PT, R5, 127, PT ;  /* 0x42fe00000500780b */ /* 0x000fe40003f4e000 */
[----:B------:R-:W-:Y:S02]  /*3d70*/  FSETP.NAN.AND P5, PT, R12, R12, PT ;  /* 0x0000000c0c00720b */ /* 0x000fe40003fa8000 */
[----:B0-----:R-:W-:Y:S02]  /*3d80*/  LOP3.LUT R9, R8, 0xffff, RZ, 0xc0, !PT ;  /* 0x0000ffff08097812 */ /* 0x001fe400078ec0ff */
[----:B------:R-:W-:Y:S02]  /*3d90*/  FSETP.NAN.AND P3, PT, R13, R13, PT ;  /* 0x0000000d0d00720b */ /* 0x000fe40003f68000 */
[----:B------:R-:W-:-:S02]  /*3da0*/  @P6 SEL R9, R9, 0x7f, P5 ;  /* 0x0000007f09096807 */ /* 0x000fc40002800000 */
[----:B------:R-:W-:Y:S02]  /*3db0*/  FSETP.NAN.AND P5, PT, R5, R5, PT ;  /* 0x000000050500720b */ /* 0x000fe40003fa8000 */
[----:B------:R-:W-:Y:S02]  /*3dc0*/  FSETP.NAN.AND P4, PT, R7, R7, PT ;  /* 0x000000070700720b */ /* 0x000fe40003f88000 */
[----:B--2---:R-:W-:Y:S02]  /*3dd0*/  LOP3.LUT R6, R6, 0xffff, RZ, 0xc0, !PT ;  /* 0x0000ffff06067812 */ /* 0x004fe400078ec0ff */
[----:B---3--:R-:W-:Y:S02]  /*3de0*/  LOP3.LUT R5, R4, 0xffff, RZ, 0xc0, !PT ;  /* 0x0000ffff04057812 */ /* 0x008fe400078ec0ff */
[----:B----4-:R-:W-:Y:S02]  /*3df0*/  LOP3.LUT R0, R0, 0xffff, RZ, 0xc0, !PT ;  /* 0x0000ffff00007812 */ /* 0x010fe400078ec0ff */
[----:B------:R-:W-:-:S02]  /*3e00*/  @P0 SEL R6, R6, 0x7f, P4 ;  /* 0x0000007f06060807 */ /* 0x000fc40002000000 */
[----:B------:R-:W-:Y:S02]  /*3e10*/  @P1 SEL R5, R5, 0x7f, P3 ;  /* 0x0000007f05051807 */ /* 0x000fe40001800000 */
[----:B------:R-:W-:Y:S02]  /*3e20*/  @P2 SEL R0, R0, 0x7f, P5 ;  /* 0x0000007f00002807 */ /* 0x000fe40002800000 */
[----:B------:R-:W-:Y:S02]  /*3e30*/  PRMT R6, R9, 0x3340, R6 ;  /* 0x0000334009067816 */ /* 0x000fe40000000006 */
[----:B------:R-:W-:Y:S02]  /*3e40*/  PRMT R5, R5, 0x3340, R0 ;  /* 0x0000334005057816 */ /* 0x000fe40000000000 */
[----:B------:R-:W-:Y:S02]  /*3e50*/  PLOP3.LUT P2, PT, PT, PT, UP0, 0x80, 0x0 ;  /* 0x000000000000781c */ /* 0x000fe40003f4f008 */
[----:B------:R-:W-:-:S02]  /*3e60*/  PLOP3.LUT P3, PT, PT, PT, UP0, 0x80, 0x0 ;  /* 0x000000000000781c */ /* 0x000fc40003f6f008 */
[----:B------:R-:W-:Y:S02]  /*3e70*/  PLOP3.LUT P0, PT, PT, PT, UP0, 0x80, 0x0 ;  /* 0x000000000000781c */ /* 0x000fe40003f0f008 */
[----:B------:R-:W-:Y:S02]  /*3e80*/  PLOP3.LUT P4, PT, PT, PT, UP0, 0x40, 0x0 ;  /* 0x000000000000781c */ /* 0x000fe40003f8e808 */
[----:B------:R-:W-:Y:S02]  /*3e90*/  PLOP3.LUT P0, PT, PT, PT, UP0, 0x80, 0x0 ;  /* 0x000000000000781c */ /* 0x000fe40003f0f008 */
[C---:B------:R-:W-:Y:S02]  /*3ea0*/  IADD3 R4, P0, R2.reuse, c[0x0][0x1b0], RZ ;  /* 0x00006c0002047a10 */ /* 0x040fe40007f1e0ff */
[----:B------:R-:W-:Y:S02]  /*3eb0*/  PRMT R9, R5, 0x5410, R6 ;  /* 0x0000541005097816 */ /* 0x000fe40000000006 */
[----:B------:R-:W-:-:S02]  /*3ec0*/  IADD3 R6, P1, R2, c[0x0][0x1b8], RZ ;  /* 0x00006e0002067a10 */ /* 0x000fc40007f3e0ff */
[C---:B------:R-:W-:Y:S02]  /*3ed0*/  IADD3.X R5, R3.reuse, c[0x0][0x1b4], RZ, P0, !PT ;  /* 0x00006d0003057a10 */ /* 0x040fe400007fe4ff */
[C---:B------:R-:W-:Y:S02]  /*3ee0*/  IADD3.X R7, R3.reuse, c[0x0][0x1bc], RZ, P1, !PT ;  /* 0x00006f0003077a10 */ /* 0x040fe40000ffe4ff */
[----:B------:R-:W-:Y:S01]  /*3ef0*/  IADD3 R2, P0, R2, c[0x0][0x1c0], RZ ;  /* 0x0000700002027a10 */ /* 0x000fe20007f1e0ff */
[----:B------:R1:W-:Y:S04]  /*3f00*/  @!P2 STG.E [R4.64], R9 ;  /* 0x000000090400a986 */ /* 0x0003e8000c10190a */
[----:B------:R1:W-:Y:S01]  /*3f10*/  @!P3 STG.E [R6.64], R9 ;  /* 0x000000090600b986 */ /* 0x0003e2000c10190a */
[----:B------:R-:W-:Y:S01]  /*3f20*/  IADD3.X R3, R3, c[0x0][0x1c4], RZ, P0, !PT ;  /* 0x0000710003037a10 */ /* 0x000fe200007fe4ff */
[----:B------:R-:W-:Y:S06]  /*3f30*/  @!P4 EXIT ;  /* 0x000000000000c94d */ /* 0x000fec0003800000 */
[----:B------:R-:W-:Y:S01]  /*3f40*/  STG.E [R2.64], R9 ;  /* 0x0000000902007986 */ /* 0x000fe2000c10190a */
[----:B------:R-:W-:Y:S05]  /*3f50*/  EXIT ;  /* 0x000000000000794d */ /* 0x000fea0003800000 */
.L_x_0:
[----:B------:R-:W-:-:S00]  /*3f60*/  BRA `(.L_x_0) ;  /* 0xfffffff000007947 */ /* 0x000fc0000383ffff */
[----:B------:R-:W-:-:S00]  /*3f70*/  NOP ;  /* 0x0000000000007918 */ /* 0x000fc00000000000 */
        /* <DEDUP_REMOVED lines=8> */
.L_x_1:


//--------------------- .nv.global.init           --------------------------
	.section	.nv.global.init,"aw",@progbits
.nv.global.init:
	.type		_$_str,@object
	.size		_$_str,(.L_0 - _$_str)
_$_str:
        /*0000*/ 	.byte	0x5f, 0x5f, 0x43, 0x55, 0x44, 0x41, 0x5f, 0x46, 0x54, 0x5a, 0x00
.L_0:


//--------------------- .nv.shared.triton_red_fused__to_copy_add_amax_amin_clamp_mul_native_layer_norm_reciprocal_1 --------------------------
	.section	.nv.shared.triton_red_fused__to_copy_add_amax_amin_clamp_mul_native_layer_norm_reciprocal_1,"aw",@nobits
	.sectionflags	@""
	.align	16
